// auto-generated by cutlass_sweep.gemm — config: {"arch": "sm_100", "cluster_m": 1, "cluster_n": 8, "dtype": "fp32", "dtype_b": "fp32", "layout": "nt", "stages": 0, "tile_k": 64, "tile_m": 64, "tile_n": 128}
#include "cutlass/cutlass.h"
#include "cutlass/gemm/collective/collective_builder.hpp"
#include "cutlass/gemm/device/gemm_universal_adapter.h"
#include "cutlass/gemm/kernel/gemm_universal.hpp"
#include "cutlass/epilogue/collective/collective_builder.hpp"

using ElemA = float;
using ElemB = float;
using ElemCD = float;
using Acc  = float;
using TileShape    = cute::Shape<cute::_64, cute::_128, cute::_64>;
using ClusterShape = cute::Shape<cute::_1, cute::_8, cute::_1>;

using CollectiveEpilogue = typename cutlass::epilogue::collective::CollectiveBuilder<
    cutlass::arch::Sm100, cutlass::arch::OpClassTensorOp,
    TileShape, ClusterShape,
    cutlass::epilogue::collective::EpilogueTileAuto,
    Acc, Acc,
    ElemCD, cutlass::layout::RowMajor, 128 / cutlass::sizeof_bits<ElemCD>::value,
    ElemCD, cutlass::layout::RowMajor, 128 / cutlass::sizeof_bits<ElemCD>::value,
    cutlass::epilogue::collective::EpilogueScheduleAuto
  >::CollectiveOp;

using CollectiveMainloop = typename cutlass::gemm::collective::CollectiveBuilder<
    cutlass::arch::Sm100, cutlass::arch::OpClassTensorOp,
    ElemA, cutlass::layout::RowMajor, 128 / cutlass::sizeof_bits<ElemA>::value,
    ElemB, cutlass::layout::ColumnMajor, 128 / cutlass::sizeof_bits<ElemB>::value,
    Acc,
    TileShape, ClusterShape,
    cutlass::gemm::collective::StageCountAutoCarveout<static_cast<int>(sizeof(typename CollectiveEpilogue::SharedStorage))>,
    cutlass::gemm::collective::KernelScheduleAuto
  >::CollectiveOp;

using GemmKernel = cutlass::gemm::kernel::GemmUniversal<
    cute::Shape<int,int,int,int>,
    CollectiveMainloop,
    CollectiveEpilogue
>;
using Gemm = cutlass::gemm::device::GemmUniversalAdapter<GemmKernel>;

// Force the device kernel symbol into the cubin without needing a host main.
auto* _anchor = &cutlass::device_kernel<GemmKernel>;


// ===== COMPILED SASS (sm_100a) =====

	.target	sm_100a

	.elftype	@"ET_EXEC"


//--------------------- .note.nv.tkinfo           --------------------------
	.section	.note.nv.tkinfo,"",@"SHT_NOTE"
	.sectionflags	@"SHF_NOTE_NV_TKINFO"
	.tkinfo
        /*0018*/ 	.word	0x00000002
        /*0030*/ 	.string	""
        /*0030*/ 	.string	"ptxas"
        /*0030*/ 	.string	"Cuda compilation tools, release 13.0, V13.0.88"
        /*0030*/ 	.string	"Build cuda_13.0.r13.0/compiler.36424714_0"
        /*0030*/ 	.string	"-arch sm_100a -m 64 "



//--------------------- .note.nv.cuinfo           --------------------------
	.section	.note.nv.cuinfo,"",@"SHT_NOTE"
	.sectionflags	@"SHF_NOTE_NV_CUINFO"
        /*0018*/ 	.short	0x0002
        /*001a*/ 	.short	0x0064
        /*001c*/ 	.short	0x0082
	.zero		2


//--------------------- .nv.info                  --------------------------
	.section	.nv.info,"",@"SHT_CUDA_INFO"
	.align	4


	//----- nvinfo : EIATTR_REGCOUNT
	.align		4
        /*0000*/ 	.byte	0x04, 0x2f
        /*0002*/ 	.short	(.L_19 - .L_18)
	.align		4
.L_18:
        /*0004*/ 	.word	index@(_ZN7cutlass13device_kernelINS_4gemm6kernel13GemmUniversalIN4cute5tupleIJiiiiEEENS1_10collective13CollectiveMmaINS1_35MainloopSm100TmaUmmaWarpSpecializedILi4ELi2ELi4ENS5_IJNS4_1CILi1EEENSA_ILi8EEESB_EEEEENS5_IJNSA_ILi64EEENSA_ILi128EEESF_EEEfNS5_IJlSB_lEEEfSI_NS4_8TiledMMAINS4_8MMA_AtomIJNS4_17SM100_MMA_TF32_SSINS_10tfloat32_tESM_fLi64ELi128ELNS4_4UMMA5MajorE0ELSO_0ELNSN_7ScaleInE0ELSP_0EEEEEENS4_6LayoutINS5_IJSB_SB_SB_EEENS5_IJNSA_ILi0EEESU_SU_EEEEENS5_IJNS4_10UnderscoreESX_SX_EEEEENS4_23SM90_TMA_LOAD_MULTICASTENS4_14ComposedLayoutINS4_7SwizzleILi3ELi4ELi3EEENS4_18smem_ptr_flag_bitsILi32EEENSS_INS5_IJSC_NSA_ILi32EEEEEENS5_IJS16_SB_EEEEEEEvNS4_8identityENS4_13SM90_TMA_LOADES1A_vS1B_EENS_8epilogue10collective18CollectiveEpilogueINS1E_23Sm100TmaWarpSpecializedILi4ELi2ELi16ELb1ELb0EEEJSH_NS5_IJNSS_ISF_SB_EENSS_IS16_SB_EEEEEfSI_fSI_NS1E_6fusion15FusionCallbacksIS1I_NS1M_17LinearCombinationIffffLNS_15FloatRoundStyleE2EEESH_S1L_JEEENS4_5SM1004TMEM4LOAD26SM100_TMEM_LOAD_16dp128b8xES1C_S1A_NS4_17SM75_U32x4_LDSM_NENS4_14SM90_TMA_STOREES1A_NS4_17SM90_U32x4_STSM_NENS4_39AutoVectorizingCopyWithAssumedAlignmentILi128EEEEEEvvEEEEvNT_6ParamsE)
        /*0008*/ 	.word	0x00000050


	//----- nvinfo : EIATTR_FRAME_SIZE
	.align		4
.L_19:
        /*000c*/ 	.byte	0x04, 0x11
        /*000e*/ 	.short	(.L_21 - .L_20)
	.align		4
.L_20:
        /*0010*/ 	.word	index@($__internal_2_$__cuda_sm10x_tcgen05_guardrail_trap_unallocated_columns_being_dealloced)
        /*0014*/ 	.word	0x00000000


	//----- nvinfo : EIATTR_FRAME_SIZE
	.align		4
.L_21:
        /*0018*/ 	.byte	0x04, 0x11
        /*001a*/ 	.short	(.L_23 - .L_22)
	.align		4
.L_22:
        /*001c*/ 	.word	index@($__internal_1_$__cuda_sm10x_tcgen05_guardrail_trap_phase_invalid_during_alloc)
        /*0020*/ 	.word	0x00000000


	//----- nvinfo : EIATTR_FRAME_SIZE
	.align		4
.L_23:
        /*0024*/ 	.byte	0x04, 0x11
        /*0026*/ 	.short	(.L_25 - .L_24)
	.align		4
.L_24:
        /*0028*/ 	.word	index@($__internal_0_$__cuda_sm10x_tcgen05_guardrail_trap_col_being_dealloced_not_returned_by_alloc)
        /*002c*/ 	.word	0x00000000


	//----- nvinfo : EIATTR_FRAME_SIZE
	.align		4
.L_25:
        /*0030*/ 	.byte	0x04, 0x11
        /*0032*/ 	.short	(.L_27 - .L_26)
	.align		4
.L_26:
        /*0034*/ 	.word	index@(_ZN7cutlass13device_kernelINS_4gemm6kernel13GemmUniversalIN4cute5tupleIJiiiiEEENS1_10collective13CollectiveMmaINS1_35MainloopSm100TmaUmmaWarpSpecializedILi4ELi2ELi4ENS5_IJNS4_1CILi1EEENSA_ILi8EEESB_EEEEENS5_IJNSA_ILi64EEENSA_ILi128EEESF_EEEfNS5_IJlSB_lEEEfSI_NS4_8TiledMMAINS4_8MMA_AtomIJNS4_17SM100_MMA_TF32_SSINS_10tfloat32_tESM_fLi64ELi128ELNS4_4UMMA5MajorE0ELSO_0ELNSN_7ScaleInE0ELSP_0EEEEEENS4_6LayoutINS5_IJSB_SB_SB_EEENS5_IJNSA_ILi0EEESU_SU_EEEEENS5_IJNS4_10UnderscoreESX_SX_EEEEENS4_23SM90_TMA_LOAD_MULTICASTENS4_14ComposedLayoutINS4_7SwizzleILi3ELi4ELi3EEENS4_18smem_ptr_flag_bitsILi32EEENSS_INS5_IJSC_NSA_ILi32EEEEEENS5_IJS16_SB_EEEEEEEvNS4_8identityENS4_13SM90_TMA_LOADES1A_vS1B_EENS_8epilogue10collective18CollectiveEpilogueINS1E_23Sm100TmaWarpSpecializedILi4ELi2ELi16ELb1ELb0EEEJSH_NS5_IJNSS_ISF_SB_EENSS_IS16_SB_EEEEEfSI_fSI_NS1E_6fusion15FusionCallbacksIS1I_NS1M_17LinearCombinationIffffLNS_15FloatRoundStyleE2EEESH_S1L_JEEENS4_5SM1004TMEM4LOAD26SM100_TMEM_LOAD_16dp128b8xES1C_S1A_NS4_17SM75_U32x4_LDSM_NENS4_14SM90_TMA_STOREES1A_NS4_17SM90_U32x4_STSM_NENS4_39AutoVectorizingCopyWithAssumedAlignmentILi128EEEEEEvvEEEEvNT_6ParamsE)
        /*0038*/ 	.word	0x00000000


	//----- nvinfo : EIATTR_MIN_STACK_SIZE
	.align		4
.L_27:
        /*003c*/ 	.byte	0x04, 0x12
        /*003e*/ 	.short	(.L_29 - .L_28)
	.align		4
.L_28:
        /*0040*/ 	.word	index@(_ZN7cutlass13device_kernelINS_4gemm6kernel13GemmUniversalIN4cute5tupleIJiiiiEEENS1_10collective13CollectiveMmaINS1_35MainloopSm100TmaUmmaWarpSpecializedILi4ELi2ELi4ENS5_IJNS4_1CILi1EEENSA_ILi8EEESB_EEEEENS5_IJNSA_ILi64EEENSA_ILi128EEESF_EEEfNS5_IJlSB_lEEEfSI_NS4_8TiledMMAINS4_8MMA_AtomIJNS4_17SM100_MMA_TF32_SSINS_10tfloat32_tESM_fLi64ELi128ELNS4_4UMMA5MajorE0ELSO_0ELNSN_7ScaleInE0ELSP_0EEEEEENS4_6LayoutINS5_IJSB_SB_SB_EEENS5_IJNSA_ILi0EEESU_SU_EEEEENS5_IJNS4_10UnderscoreESX_SX_EEEEENS4_23SM90_TMA_LOAD_MULTICASTENS4_14ComposedLayoutINS4_7SwizzleILi3ELi4ELi3EEENS4_18smem_ptr_flag_bitsILi32EEENSS_INS5_IJSC_NSA_ILi32EEEEEENS5_IJS16_SB_EEEEEEEvNS4_8identityENS4_13SM90_TMA_LOADES1A_vS1B_EENS_8epilogue10collective18CollectiveEpilogueINS1E_23Sm100TmaWarpSpecializedILi4ELi2ELi16ELb1ELb0EEEJSH_NS5_IJNSS_ISF_SB_EENSS_IS16_SB_EEEEEfSI_fSI_NS1E_6fusion15FusionCallbacksIS1I_NS1M_17LinearCombinationIffffLNS_15FloatRoundStyleE2EEESH_S1L_JEEENS4_5SM1004TMEM4LOAD26SM100_TMEM_LOAD_16dp128b8xES1C_S1A_NS4_17SM75_U32x4_LDSM_NENS4_14SM90_TMA_STOREES1A_NS4_17SM90_U32x4_STSM_NENS4_39AutoVectorizingCopyWithAssumedAlignmentILi128EEEEEEvvEEEEvNT_6ParamsE)
        /*0044*/ 	.word	0x00000000
.L_29:


//--------------------- .nv.compat                --------------------------
	.section	.nv.compat,"",@"SHT_CUDA_COMPAT_INFO"
	.align	4
        /*0000*/ 	.byte	0x02, 0x09, 0x01, 0x00, 0x02, 0x02, 0x02, 0x00, 0x02, 0x05, 0x05, 0x00, 0x03, 0x07, 0x01, 0x01
        /*0010*/ 	.byte	0x02, 0x03, 0x01, 0x00, 0x02, 0x06, 0x01, 0x00, 0x04, 0x0b, 0x08, 0x00, 0x09, 0x00, 0x00, 0x00
        /*0020*/ 	.byte	0x00, 0x00, 0x00, 0x00


//--------------------- .nv.info._ZN7cutlass13device_kernelINS_4gemm6kernel13GemmUniversalIN4cute5tupleIJiiiiEEENS1_10collective13CollectiveMmaINS1_35MainloopSm100TmaUmmaWarpSpecializedILi4ELi2ELi4ENS5_IJNS4_1CILi1EEENSA_ILi8EEESB_EEEEENS5_IJNSA_ILi64EEENSA_ILi128EEESF_EEEfNS5_IJlSB_lEEEfSI_NS4_8TiledMMAINS4_8MMA_AtomIJNS4_17SM100_MMA_TF32_SSINS_10tfloat32_tESM_fLi64ELi128ELNS4_4UMMA5MajorE0ELSO_0ELNSN_7ScaleInE0ELSP_0EEEEEENS4_6LayoutINS5_IJSB_SB_SB_EEENS5_IJNSA_ILi0EEESU_SU_EEEEENS5_IJNS4_10UnderscoreESX_SX_EEEEENS4_23SM90_TMA_LOAD_MULTICASTENS4_14ComposedLayoutINS4_7SwizzleILi3ELi4ELi3EEENS4_18smem_ptr_flag_bitsILi32EEENSS_INS5_IJSC_NSA_ILi32EEEEEENS5_IJS16_SB_EEEEEEEvNS4_8identityENS4_13SM90_TMA_LOADES1A_vS1B_EENS_8epilogue10collective18CollectiveEpilogueINS1E_23Sm100TmaWarpSpecializedILi4ELi2ELi16ELb1ELb0EEEJSH_NS5_IJNSS_ISF_SB_EENSS_IS16_SB_EEEEEfSI_fSI_NS1E_6fusion15FusionCallbacksIS1I_NS1M_17LinearCombinationIffffLNS_15FloatRoundStyleE2EEESH_S1L_JEEENS4_5SM1004TMEM4LOAD26SM100_TMEM_LOAD_16dp128b8xES1C_S1A_NS4_17SM75_U32x4_LDSM_NENS4_14SM90_TMA_STOREES1A_NS4_17SM90_U32x4_STSM_NENS4_39AutoVectorizingCopyWithAssumedAlignmentILi128EEEEEEvvEEEEvNT_6ParamsE --------------------------
	.section	.nv.info._ZN7cutlass13device_kernelINS_4gemm6kernel13GemmUniversalIN4cute5tupleIJiiiiEEENS1_10collective13CollectiveMmaINS1_35MainloopSm100TmaUmmaWarpSpecializedILi4ELi2ELi4ENS5_IJNS4_1CILi1EEENSA_ILi8EEESB_EEEEENS5_IJNSA_ILi64EEENSA_ILi128EEESF_EEEfNS5_IJlSB_lEEEfSI_NS4_8TiledMMAINS4_8MMA_AtomIJNS4_17SM100_MMA_TF32_SSINS_10tfloat32_tESM_fLi64ELi128ELNS4_4UMMA5MajorE0ELSO_0ELNSN_7ScaleInE0ELSP_0EEEEEENS4_6LayoutINS5_IJSB_SB_SB_EEENS5_IJNSA_ILi0EEESU_SU_EEEEENS5_IJNS4_10UnderscoreESX_SX_EEEEENS4_23SM90_TMA_LOAD_MULTICASTENS4_14ComposedLayoutINS4_7SwizzleILi3ELi4ELi3EEENS4_18smem_ptr_flag_bitsILi32EEENSS_INS5_IJSC_NSA_ILi32EEEEEENS5_IJS16_SB_EEEEEEEvNS4_8identityENS4_13SM90_TMA_LOADES1A_vS1B_EENS_8epilogue10collective18CollectiveEpilogueINS1E_23Sm100TmaWarpSpecializedILi4ELi2ELi16ELb1ELb0EEEJSH_NS5_IJNSS_ISF_SB_EENSS_IS16_SB_EEEEEfSI_fSI_NS1E_6fusion15FusionCallbacksIS1I_NS1M_17LinearCombinationIffffLNS_15FloatRoundStyleE2EEESH_S1L_JEEENS4_5SM1004TMEM4LOAD26SM100_TMEM_LOAD_16dp128b8xES1C_S1A_NS4_17SM75_U32x4_LDSM_NENS4_14SM90_TMA_STOREES1A_NS4_17SM90_U32x4_STSM_NENS4_39AutoVectorizingCopyWithAssumedAlignmentILi128EEEEEEvvEEEEvNT_6ParamsE,"",@"SHT_CUDA_INFO"
	.sectionflags	@""
	.align	4


	//----- nvinfo : EIATTR_CUDA_API_VERSION
	.align		4
        /*0000*/ 	.byte	0x04, 0x37
        /*0002*/ 	.short	(.L_31 - .L_30)
.L_30:
        /*0004*/ 	.word	0x00000082


	//----- nvinfo : EIATTR_KPARAM_INFO
	.align		4
.L_31:
        /*0008*/ 	.byte	0x04, 0x17
        /*000a*/ 	.short	(.L_33 - .L_32)
.L_32:
        /*000c*/ 	.word	0x00000000
        /*0010*/ 	.short	0x0000
        /*0012*/ 	.short	0x0000
        /*0014*/ 	.byte	0x00, 0xf0, 0x01, 0x20


	//----- nvinfo : EIATTR_AT_ENTRY_FRAGMENTS
	.align		4
.L_33:
        /*0018*/ 	.byte	0x04, 0x4f
        /*001a*/ 	.short	(.L_35 - .L_34)


	//   ....[0]....
.L_34:
        /*001c*/ 	.word	0x00000006


	//----- nvinfo : EIATTR_RESERVED_SMEM_USED
	.align		4
.L_35:
        /*0020*/ 	.byte	0x01, 0x41
	.zero		2


	//----- nvinfo : EIATTR_SPARSE_MMA_MASK
	.align		4
        /*0024*/ 	.byte	0x03, 0x50
        /*0026*/ 	.short	0x0000


	//----- nvinfo : EIATTR_TCGEN05_1CTA_USED
	.align		4
        /*0028*/ 	.byte	0x01, 0x51
	.zero		2


	//----- nvinfo : EIATTR_MAXREG_COUNT
	.align		4
        /*002c*/ 	.byte	0x03, 0x1b
        /*002e*/ 	.short	0x00ff


	//----- nvinfo : EIATTR_NUM_BARRIERS
	.align		4
        /*0030*/ 	.byte	0x02, 0x4c
        /*0032*/ 	.byte	0x07
	.zero		1


	//----- nvinfo : EIATTR_EXTERNS
	.align		4
        /*0034*/ 	.byte	0x04, 0x0f
        /*0036*/ 	.short	(.L_37 - .L_36)


	//   ....[0]....
	.align		4
.L_36:
        /*0038*/ 	.word	index@(__assertfail)


	//----- nvinfo : EIATTR_MERCURY_ISA_VERSION
	.align		4
.L_37:
        /*003c*/ 	.byte	0x03, 0x5f
        /*003e*/ 	.short	0x0101


	//----- nvinfo : EIATTR_INT_WARP_WIDE_INSTR_OFFSETS
	.align		4
        /*0040*/ 	.byte	0x04, 0x31
        /*0042*/ 	.short	(.L_39 - .L_38)


	//   ....[0]....
.L_38:
        /*0044*/ 	.word	0x00004160


	//   ....[1]....
        /*0048*/ 	.word	0x00004190


	//   ....[2]....
        /*004c*/ 	.word	0x000041b0


	//   ....[3]....
        /*0050*/ 	.word	0x00004cf0


	//   ....[4]....
        /*0054*/ 	.word	0x00004d60


	//   ....[5]....
        /*0058*/ 	.word	0x00004e40


	//   ....[6]....
        /*005c*/ 	.word	0x00004ec0


	//   ....[7]....
        /*0060*/ 	.word	0x00004fc0


	//   ....[8]....
        /*0064*/ 	.word	0x00005040


	//   ....[9]....
        /*0068*/ 	.word	0x00005130


	//   ....[10]....
        /*006c*/ 	.word	0x000051e0


	//----- nvinfo : EIATTR_COOP_GROUP_MASK_REGIDS
	.align		4
.L_39:
        /*0070*/ 	.byte	0x04, 0x29
        /*0072*/ 	.short	(.L_41 - .L_40)


	//   ....[0]....
.L_40:
        /*0074*/ 	.word	0xffffffff


	//   ....[1]....
        /*0078*/ 	.word	0xffffffff


	//   ....[2]....
        /*007c*/ 	.word	0xffffffff


	//   ....[3]....
        /*0080*/ 	.word	0xffffffff


	//   ....[4]....
        /*0084*/ 	.word	0xffffffff


	//   ....[5]....
        /*0088*/ 	.word	0xffffffff


	//   ....[6]....
        /*008c*/ 	.word	0xffffffff


	//   ....[7]....
        /*0090*/ 	.word	0xffffffff


	//   ....[8]....
        /*0094*/ 	.word	0xffffffff


	//   ....[9]....
        /*0098*/ 	.word	0xffffffff


	//   ....[10]....
        /*009c*/ 	.word	0xffffffff


	//   ....[11]....
        /*00a0*/ 	.word	0xffffffff


	//   ....[12]....
        /*00a4*/ 	.word	0xffffffff


	//   ....[13]....
        /*00a8*/ 	.word	0xffffffff


	//----- nvinfo : EIATTR_COOP_GROUP_INSTR_OFFSETS
	.align		4
.L_41:
        /*00ac*/ 	.byte	0x04, 0x28
        /*00ae*/ 	.short	(.L_43 - .L_42)


	//   ....[0]....
.L_42:
        /*00b0*/ 	.word	0x00000080


	//   ....[1]....
        /*00b4*/ 	.word	0x000004f0


	//   ....[2]....
        /*00b8*/ 	.word	0x000006a0


	//   ....[3]....
        /*00bc*/ 	.word	0x00000840


	//   ....[4]....
        /*00c0*/ 	.word	0x00000940


	//   ....[5]....
        /*00c4*/ 	.word	0x00000ab0


	//   ....[6]....
        /*00c8*/ 	.word	0x00000c50


	//   ....[7]....
        /*00cc*/ 	.word	0x00000e00


	//   ....[8]....
        /*00d0*/ 	.word	0x000022e0


	//   ....[9]....
        /*00d4*/ 	.word	0x00003190


	//   ....[10]....
        /*00d8*/ 	.word	0x000033a0


	//   ....[11]....
        /*00dc*/ 	.word	0x000033d0


	//   ....[12]....
        /*00e0*/ 	.word	0x00004040


	//   ....[13]....
        /*00e4*/ 	.word	0x00004270


	//----- nvinfo : EIATTR_VRC_CTA_INIT_COUNT
	.align		4
.L_43:
        /*00e8*/ 	.byte	0x02, 0x4a
        /*00ea*/ 	.byte	0x80
	.zero		1


	//----- nvinfo : EIATTR_SYSCALL_OFFSETS
	.align		4
        /*00ec*/ 	.byte	0x04, 0x46
        /*00ee*/ 	.short	(.L_45 - .L_44)


	//   ....[0]....
.L_44:
        /*00f0*/ 	.word	0x00005e80


	//   ....[1]....
        /*00f4*/ 	.word	0x00005f70


	//   ....[2]....
        /*00f8*/ 	.word	0x00006810


	//   ....[3]....
        /*00fc*/ 	.word	0x00006fd0


	//   ....[4]....
        /*0100*/ 	.word	0x00007740


	//   ....[5]....
        /*0104*/ 	.word	0x00007eb0


	//----- nvinfo : EIATTR_MBARRIER_INSTR_OFFSETS
	.align		4
.L_45:
        /*0108*/ 	.byte	0x04, 0x39
        /*010a*/ 	.short	(.L_47 - .L_46)


	//   ....[0]....
.L_46:
        /*010c*/ 	.word	0x00000610
        /*0110*/ 	.word	0x000000ff
        /*0114*/ 	.word	0x00000000
        /*0118*/ 	.short	0x0100
        /*011a*/ 	.byte	0x04
	.zero		1


	//   ....[1]....
        /*011c*/ 	.word	0x00000620
        /*0120*/ 	.word	0x000000ff
        /*0124*/ 	.word	0x00000020
        /*0128*/ 	.short	0x0100
        /*012a*/ 	.byte	0x04
	.zero		1


	//   ....[2]....
        /*012c*/ 	.word	0x00000630
        /*0130*/ 	.word	0x000000ff
        /*0134*/ 	.word	0x00000008
        /*0138*/ 	.short	0x0100
        /*013a*/ 	.byte	0x04
	.zero		1


	//   ....[3]....
        /*013c*/ 	.word	0x00000640
        /*0140*/ 	.word	0x000000ff
        /*0144*/ 	.word	0x00000028
        /*0148*/ 	.short	0x0100
        /*014a*/ 	.byte	0x04
	.zero		1


	//   ....[4]....
        /*014c*/ 	.word	0x00000650
        /*0150*/ 	.word	0x000000ff
        /*0154*/ 	.word	0x00000010
        /*0158*/ 	.short	0x0100
        /*015a*/ 	.byte	0x04
	.zero		1


	//   ....[5]....
        /*015c*/ 	.word	0x00000660
        /*0160*/ 	.word	0x000000ff
        /*0164*/ 	.word	0x00000030
        /*0168*/ 	.short	0x0100
        /*016a*/ 	.byte	0x04
	.zero		1


	//   ....[6]....
        /*016c*/ 	.word	0x00000670
        /*0170*/ 	.word	0x000000ff
        /*0174*/ 	.word	0x00000018
        /*0178*/ 	.short	0x0100
        /*017a*/ 	.byte	0x04
	.zero		1


	//   ....[7]....
        /*017c*/ 	.word	0x00000680
        /*0180*/ 	.word	0x000000ff
        /*0184*/ 	.word	0x00000038
        /*0188*/ 	.short	0x0100
        /*018a*/ 	.byte	0x04
	.zero		1


	//   ....[8]....
        /*018c*/ 	.word	0x000007b0
        /*0190*/ 	.word	0x000000ff
        /*0194*/ 	.word	0x00000040
        /*0198*/ 	.short	0x0100
        /*019a*/ 	.byte	0x04
	.zero		1


	//   ....[9]....
        /*019c*/ 	.word	0x000007c0
        /*01a0*/ 	.word	0x000000ff
        /*01a4*/ 	.word	0x00000060
        /*01a8*/ 	.short	0x0100
        /*01aa*/ 	.byte	0x04
	.zero		1


	//   ....[10]....
        /*01ac*/ 	.word	0x000007d0
        /*01b0*/ 	.word	0x000000ff
        /*01b4*/ 	.word	0x00000048
        /*01b8*/ 	.short	0x0100
        /*01ba*/ 	.byte	0x04
	.zero		1


	//   ....[11]....
        /*01bc*/ 	.word	0x000007e0
        /*01c0*/ 	.word	0x000000ff
        /*01c4*/ 	.word	0x00000068
        /*01c8*/ 	.short	0x0100
        /*01ca*/ 	.byte	0x04
	.zero		1


	//   ....[12]....
        /*01cc*/ 	.word	0x000007f0
        /*01d0*/ 	.word	0x000000ff
        /*01d4*/ 	.word	0x00000050
        /*01d8*/ 	.short	0x0100
        /*01da*/ 	.byte	0x04
	.zero		1


	//   ....[13]....
        /*01dc*/ 	.word	0x00000800
        /*01e0*/ 	.word	0x000000ff
        /*01e4*/ 	.word	0x00000070
        /*01e8*/ 	.short	0x0100
        /*01ea*/ 	.byte	0x04
	.zero		1


	//   ....[14]....
        /*01ec*/ 	.word	0x00000810
        /*01f0*/ 	.word	0x000000ff
        /*01f4*/ 	.word	0x00000058
        /*01f8*/ 	.short	0x0100
        /*01fa*/ 	.byte	0x04
	.zero		1


	//   ....[15]....
        /*01fc*/ 	.word	0x00000820
        /*0200*/ 	.word	0x000000ff
        /*0204*/ 	.word	0x00000078
        /*0208*/ 	.short	0x0100
        /*020a*/ 	.byte	0x04
	.zero		1


	//   ....[16]....
        /*020c*/ 	.word	0x00000910
        /*0210*/ 	.word	0x000000ff
        /*0214*/ 	.word	0x00000080
        /*0218*/ 	.short	0x0100
        /*021a*/ 	.byte	0x06
	.zero		1


	//   ....[17]....
        /*021c*/ 	.word	0x00000920
        /*0220*/ 	.word	0x000000ff
        /*0224*/ 	.word	0x00000088
        /*0228*/ 	.short	0x0100
        /*022a*/ 	.byte	0x06
	.zero		1


	//   ....[18]....
        /*022c*/ 	.word	0x00000a60
        /*0230*/ 	.word	0x000000ff
        /*0234*/ 	.word	0x00000090
        /*0238*/ 	.short	0x0100
        /*023a*/ 	.byte	0x06
	.zero		1


	//   ....[19]....
        /*023c*/ 	.word	0x00000a70
        /*0240*/ 	.word	0x000000ff
        /*0244*/ 	.word	0x000000a0
        /*0248*/ 	.short	0x0100
        /*024a*/ 	.byte	0x06
	.zero		1


	//   ....[20]....
        /*024c*/ 	.word	0x00000a80
        /*0250*/ 	.word	0x000000ff
        /*0254*/ 	.word	0x00000098
        /*0258*/ 	.short	0x0100
        /*025a*/ 	.byte	0x06
	.zero		1


	//   ....[21]....
        /*025c*/ 	.word	0x00000a90
        /*0260*/ 	.word	0x000000ff
        /*0264*/ 	.word	0x000000a8
        /*0268*/ 	.short	0x0100
        /*026a*/ 	.byte	0x06
	.zero		1


	//   ....[22]....
        /*026c*/ 	.word	0x00000bc0
        /*0270*/ 	.word	0x000000ff
        /*0274*/ 	.word	0x000000b0
        /*0278*/ 	.short	0x0100
        /*027a*/ 	.byte	0x04
	.zero		1


	//   ....[23]....
        /*027c*/ 	.word	0x00000bd0
        /*0280*/ 	.word	0x000000ff
        /*0284*/ 	.word	0x000000d0
        /*0288*/ 	.short	0x0100
        /*028a*/ 	.byte	0x04
	.zero		1


	//   ....[24]....
        /*028c*/ 	.word	0x00000be0
        /*0290*/ 	.word	0x000000ff
        /*0294*/ 	.word	0x000000b8
        /*0298*/ 	.short	0x0100
        /*029a*/ 	.byte	0x04
	.zero		1


	//   ....[25]....
        /*029c*/ 	.word	0x00000bf0
        /*02a0*/ 	.word	0x000000ff
        /*02a4*/ 	.word	0x000000d8
        /*02a8*/ 	.short	0x0100
        /*02aa*/ 	.byte	0x04
	.zero		1


	//   ....[26]....
        /*02ac*/ 	.word	0x00000c00
        /*02b0*/ 	.word	0x000000ff
        /*02b4*/ 	.word	0x000000c0
        /*02b8*/ 	.short	0x0100
        /*02ba*/ 	.byte	0x04
	.zero		1


	//   ....[27]....
        /*02bc*/ 	.word	0x00000c10
        /*02c0*/ 	.word	0x000000ff
        /*02c4*/ 	.word	0x000000e0
        /*02c8*/ 	.short	0x0100
        /*02ca*/ 	.byte	0x04
	.zero		1


	//   ....[28]....
        /*02cc*/ 	.word	0x00000c20
        /*02d0*/ 	.word	0x000000ff
        /*02d4*/ 	.word	0x000000c8
        /*02d8*/ 	.short	0x0100
        /*02da*/ 	.byte	0x04
	.zero		1


	//   ....[29]....
        /*02dc*/ 	.word	0x00000c30
        /*02e0*/ 	.word	0x000000ff
        /*02e4*/ 	.word	0x000000e8
        /*02e8*/ 	.short	0x0100
        /*02ea*/ 	.byte	0x04
	.zero		1


	//   ....[30]....
        /*02ec*/ 	.word	0x00000d20
        /*02f0*/ 	.word	0x000000ff
        /*02f4*/ 	.word	0x000000f0
        /*02f8*/ 	.short	0x0100
        /*02fa*/ 	.byte	0x04
	.zero		1


	//   ....[31]....
        /*02fc*/ 	.word	0x00000d30
        /*0300*/ 	.word	0x000000ff
        /*0304*/ 	.word	0x00000100
        /*0308*/ 	.short	0x0100
        /*030a*/ 	.byte	0x04
	.zero		1


	//   ....[32]....
        /*030c*/ 	.word	0x00000d40
        /*0310*/ 	.word	0x000000ff
        /*0314*/ 	.word	0x000000f8
        /*0318*/ 	.short	0x0100
        /*031a*/ 	.byte	0x04
	.zero		1


	//   ....[33]....
        /*031c*/ 	.word	0x00000d50
        /*0320*/ 	.word	0x000000ff
        /*0324*/ 	.word	0x00000108
        /*0328*/ 	.short	0x0100
        /*032a*/ 	.byte	0x04
	.zero		1


	//   ....[34]....
        /*032c*/ 	.word	0x000019e0
        /*0330*/ 	.word	0x00000000
        /*0334*/ 	.word	0x00000100
        /*0338*/ 	.short	0x010a
        /*033a*/ 	.byte	0xff
	.zero		1


	//   ....[35]....
        /*033c*/ 	.word	0x00001a10
        /*0340*/ 	.word	0x00000000
        /*0344*/ 	.word	0x000000f0
        /*0348*/ 	.short	0x0101
        /*034a*/ 	.byte	0xff
	.zero		1


	//   ....[36]....
        /*034c*/ 	.word	0x00001ae0
        /*0350*/ 	.word	0x000000ff
        /*0354*/ 	.word	0x00000020
        /*0358*/ 	.short	0x010a
        /*035a*/ 	.byte	0x04
	.zero		1


	//   ....[37]....
        /*035c*/ 	.word	0x00001b60
        /*0360*/ 	.word	0x000000ff
        /*0364*/ 	.word	0x00000020
        /*0368*/ 	.short	0x010a
        /*036a*/ 	.byte	0x21
	.zero		1


	//   ....[38]....
        /*036c*/ 	.word	0x00001cf0
        /*0370*/ 	.word	0x000000ff
        /*0374*/ 	.word	0x00000020
        /*0378*/ 	.short	0x010a
        /*037a*/ 	.byte	0x05
	.zero		1


	//   ....[39]....
        /*037c*/ 	.word	0x00001ee0
        /*0380*/ 	.word	0x000000ff
        /*0384*/ 	.word	0x00000088
        /*0388*/ 	.short	0x0101
        /*038a*/ 	.byte	0x0d
	.zero		1


	//   ....[40]....
        /*038c*/ 	.word	0x00001f00
        /*0390*/ 	.word	0x000000ff
        /*0394*/ 	.word	0x00000020
        /*0398*/ 	.short	0x010a
        /*039a*/ 	.byte	0x04
	.zero		1


	//   ....[41]....
        /*039c*/ 	.word	0x00001f80
        /*03a0*/ 	.word	0x000000ff
        /*03a4*/ 	.word	0x00000020
        /*03a8*/ 	.short	0x010a
        /*03aa*/ 	.byte	0x21
	.zero		1


	//   ....[42]....
        /*03ac*/ 	.word	0x00002110
        /*03b0*/ 	.word	0x000000ff
        /*03b4*/ 	.word	0x00000020
        /*03b8*/ 	.short	0x010a
        /*03ba*/ 	.byte	0x05
	.zero		1


	//   ....[43]....
        /*03bc*/ 	.word	0x00002310
        /*03c0*/ 	.word	0x00000003
        /*03c4*/ 	.word	0x00000090
        /*03c8*/ 	.short	0x010a
        /*03ca*/ 	.byte	0xff
	.zero		1


	//   ....[44]....
        /*03cc*/ 	.word	0x00002460
        /*03d0*/ 	.word	0x00000000
        /*03d4*/ 	.word	0x00000000
        /*03d8*/ 	.short	0x0101
        /*03da*/ 	.byte	0xff
	.zero		1


	//   ....[45]....
        /*03dc*/ 	.word	0x00002a10
        /*03e0*/ 	.word	0x000000ff
        /*03e4*/ 	.word	0x00000000
        /*03e8*/ 	.short	0x010a
        /*03ea*/ 	.byte	0x04
	.zero		1


	//   ....[46]....
        /*03ec*/ 	.word	0x00002aa0
        /*03f0*/ 	.word	0x000000ff
        /*03f4*/ 	.word	0x00000000
        /*03f8*/ 	.short	0x010a
        /*03fa*/ 	.byte	0x05
	.zero		1


	//   ....[47]....
        /*03fc*/ 	.word	0x00002b30
        /*0400*/ 	.word	0x000000ff
        /*0404*/ 	.word	0x00000000
        /*0408*/ 	.short	0x010a
        /*040a*/ 	.byte	0x05
	.zero		1


	//   ....[48]....
        /*040c*/ 	.word	0x00002bd0
        /*0410*/ 	.word	0x00000000
        /*0414*/ 	.word	0x00000000
        /*0418*/ 	.short	0x010a
        /*041a*/ 	.byte	0xff
	.zero		1


	//   ....[49]....
        /*041c*/ 	.word	0x00002cf0
        /*0420*/ 	.word	0x00000002
        /*0424*/ 	.word	0x000000f0
        /*0428*/ 	.short	0x010a
        /*042a*/ 	.byte	0xff
	.zero		1


	//   ....[50]....
        /*042c*/ 	.word	0x00002d60
        /*0430*/ 	.word	0x00000002
        /*0434*/ 	.word	0x00000000
        /*0438*/ 	.short	0x0101
        /*043a*/ 	.byte	0xff
	.zero		1


	//   ....[51]....
        /*043c*/ 	.word	0x00002d80
        /*0440*/ 	.word	0x000000ff
        /*0444*/ 	.word	0x000000a0
        /*0448*/ 	.short	0x010a
        /*044a*/ 	.byte	0x04
	.zero		1


	//   ....[52]....
        /*044c*/ 	.word	0x00002ea0
        /*0450*/ 	.word	0x00000002
        /*0454*/ 	.word	0x00000090
        /*0458*/ 	.short	0x010a
        /*045a*/ 	.byte	0xff
	.zero		1


	//   ....[53]....
        /*045c*/ 	.word	0x00002fa0
        /*0460*/ 	.word	0x00000002
        /*0464*/ 	.word	0x00000000
        /*0468*/ 	.short	0x0101
        /*046a*/ 	.byte	0xff
	.zero		1


	//   ....[54]....
        /*046c*/ 	.word	0x00003030
        /*0470*/ 	.word	0x000000ff
        /*0474*/ 	.word	0x000000a0
        /*0478*/ 	.short	0x0106
        /*047a*/ 	.byte	0x04
	.zero		1


	//   ....[55]....
        /*047c*/ 	.word	0x00003050
        /*0480*/ 	.word	0x000000ff
        /*0484*/ 	.word	0x000000a0
        /*0488*/ 	.short	0x010a
        /*048a*/ 	.byte	0x04
	.zero		1


	//   ....[56]....
        /*048c*/ 	.word	0x000030e0
        /*0490*/ 	.word	0x000000ff
        /*0494*/ 	.word	0x000000a0
        /*0498*/ 	.short	0x0106
        /*049a*/ 	.byte	0x07
	.zero		1


	//   ....[57]....
        /*049c*/ 	.word	0x00003120
        /*04a0*/ 	.word	0x00000000
        /*04a4*/ 	.word	0x000000a0
        /*04a8*/ 	.short	0x010a
        /*04aa*/ 	.byte	0xff
	.zero		1


	//   ....[58]....
        /*04ac*/ 	.word	0x000036f0
        /*04b0*/ 	.word	0x00000000
        /*04b4*/ 	.word	0x00000090
        /*04b8*/ 	.short	0x010a
        /*04ba*/ 	.byte	0xff
	.zero		1


	//   ....[59]....
        /*04bc*/ 	.word	0x000037f0
        /*04c0*/ 	.word	0x00000003
        /*04c4*/ 	.word	0x00000000
        /*04c8*/ 	.short	0x0101
        /*04ca*/ 	.byte	0xff
	.zero		1


	//   ....[60]....
        /*04cc*/ 	.word	0x00003800
        /*04d0*/ 	.word	0x000000ff
        /*04d4*/ 	.word	0x00000000
        /*04d8*/ 	.short	0x010a
        /*04da*/ 	.byte	0x04
	.zero		1


	//   ....[61]....
        /*04dc*/ 	.word	0x00003880
        /*04e0*/ 	.word	0x000000ff
        /*04e4*/ 	.word	0x000000d0
        /*04e8*/ 	.short	0x010a
        /*04ea*/ 	.byte	0x2e
	.zero		1


	//   ....[62]....
        /*04ec*/ 	.word	0x00003960
        /*04f0*/ 	.word	0x000000ff
        /*04f4*/ 	.word	0x00000000
        /*04f8*/ 	.short	0x010a
        /*04fa*/ 	.byte	0x07
	.zero		1


	//   ....[63]....
        /*04fc*/ 	.word	0x00003aa0
        /*0500*/ 	.word	0x000000ff
        /*0504*/ 	.word	0x00000000
        /*0508*/ 	.short	0x010a
        /*050a*/ 	.byte	0x04
	.zero		1


	//   ....[64]....
        /*050c*/ 	.word	0x00003e70
        /*0510*/ 	.word	0x000000ff
        /*0514*/ 	.word	0x00000000
        /*0518*/ 	.short	0x010a
        /*051a*/ 	.byte	0x04
	.zero		1


	//   ....[65]....
        /*051c*/ 	.word	0x00003f00
        /*0520*/ 	.word	0x000000ff
        /*0524*/ 	.word	0x00000000
        /*0528*/ 	.short	0x010a
        /*052a*/ 	.byte	0x05
	.zero		1


	//   ....[66]....
        /*052c*/ 	.word	0x00003f90
        /*0530*/ 	.word	0x000000ff
        /*0534*/ 	.word	0x00000000
        /*0538*/ 	.short	0x010a
        /*053a*/ 	.byte	0x05
	.zero		1


	//   ....[67]....
        /*053c*/ 	.word	0x00004020
        /*0540*/ 	.word	0x000000ff
        /*0544*/ 	.word	0x00000000
        /*0548*/ 	.short	0x010a
        /*054a*/ 	.byte	0x04
	.zero		1


	//   ....[68]....
        /*054c*/ 	.word	0x000044f0
        /*0550*/ 	.word	0x0000000c
        /*0554*/ 	.word	0x00000090
        /*0558*/ 	.short	0x010a
        /*055a*/ 	.byte	0xff
	.zero		1


	//   ....[69]....
        /*055c*/ 	.word	0x00004660
        /*0560*/ 	.word	0x00000000
        /*0564*/ 	.word	0x00000000
        /*0568*/ 	.short	0x0101
        /*056a*/ 	.byte	0xff
	.zero		1


	//   ....[70]....
        /*056c*/ 	.word	0x00004af0
        /*0570*/ 	.word	0x000000ff
        /*0574*/ 	.word	0x00000088
        /*0578*/ 	.short	0x010a
        /*057a*/ 	.byte	0x15
	.zero		1


	//   ....[71]....
        /*057c*/ 	.word	0x00004c70
        /*0580*/ 	.word	0x000000ff
        /*0584*/ 	.word	0x00000060
        /*0588*/ 	.short	0x010a
        /*058a*/ 	.byte	0x15
	.zero		1


	//   ....[72]....
        /*058c*/ 	.word	0x00004df0
        /*0590*/ 	.word	0x000000ff
        /*0594*/ 	.word	0x00000040
        /*0598*/ 	.short	0x010b
        /*059a*/ 	.byte	0x15
	.zero		1


	//   ....[73]....
        /*059c*/ 	.word	0x00004e00
        /*05a0*/ 	.word	0x000000ff
        /*05a4*/ 	.word	0x00000000
        /*05a8*/ 	.short	0x0101
        /*05aa*/ 	.byte	0x06
	.zero		1


	//   ....[74]....
        /*05ac*/ 	.word	0x00004e10
        /*05b0*/ 	.word	0x000000ff
        /*05b4*/ 	.word	0x00000068
        /*05b8*/ 	.short	0x010a
        /*05ba*/ 	.byte	0x15
	.zero		1


	//   ....[75]....
        /*05bc*/ 	.word	0x00004f70
        /*05c0*/ 	.word	0x000000ff
        /*05c4*/ 	.word	0x00000048
        /*05c8*/ 	.short	0x010b
        /*05ca*/ 	.byte	0x15
	.zero		1


	//   ....[76]....
        /*05cc*/ 	.word	0x00004f80
        /*05d0*/ 	.word	0x000000ff
        /*05d4*/ 	.word	0x00000000
        /*05d8*/ 	.short	0x0101
        /*05da*/ 	.byte	0x06
	.zero		1


	//   ....[77]....
        /*05dc*/ 	.word	0x00004f90
        /*05e0*/ 	.word	0x000000ff
        /*05e4*/ 	.word	0x00000070
        /*05e8*/ 	.short	0x010a
        /*05ea*/ 	.byte	0x15
	.zero		1


	//   ....[78]....
        /*05ec*/ 	.word	0x000050e0
        /*05f0*/ 	.word	0x000000ff
        /*05f4*/ 	.word	0x00000050
        /*05f8*/ 	.short	0x010b
        /*05fa*/ 	.byte	0x15
	.zero		1


	//   ....[79]....
        /*05fc*/ 	.word	0x000050f0
        /*0600*/ 	.word	0x000000ff
        /*0604*/ 	.word	0x00000000
        /*0608*/ 	.short	0x0101
        /*060a*/ 	.byte	0x06
	.zero		1


	//   ....[80]....
        /*060c*/ 	.word	0x00005100
        /*0610*/ 	.word	0x000000ff
        /*0614*/ 	.word	0x00000078
        /*0618*/ 	.short	0x010a
        /*061a*/ 	.byte	0x15
	.zero		1


	//   ....[81]....
        /*061c*/ 	.word	0x000052f0
        /*0620*/ 	.word	0x000000ff
        /*0624*/ 	.word	0x00000058
        /*0628*/ 	.short	0x010b
        /*062a*/ 	.byte	0x15
	.zero		1


	//   ....[82]....
        /*062c*/ 	.word	0x00005300
        /*0630*/ 	.word	0x000000ff
        /*0634*/ 	.word	0x00000000
        /*0638*/ 	.short	0x0101
        /*063a*/ 	.byte	0x25
	.zero		1


	//   ....[83]....
        /*063c*/ 	.word	0x00005330
        /*0640*/ 	.word	0x000000ff
        /*0644*/ 	.word	0x00000060
        /*0648*/ 	.short	0x010a
        /*064a*/ 	.byte	0x15
	.zero		1


	//   ....[84]....
        /*064c*/ 	.word	0x00005350
        /*0650*/ 	.word	0x000000ff
        /*0654*/ 	.word	0x00000068
        /*0658*/ 	.short	0x010a
        /*065a*/ 	.byte	0x15
	.zero		1


	//   ....[85]....
        /*065c*/ 	.word	0x00005370
        /*0660*/ 	.word	0x000000ff
        /*0664*/ 	.word	0x00000070
        /*0668*/ 	.short	0x010a
        /*066a*/ 	.byte	0x15
	.zero		1


	//   ....[86]....
        /*066c*/ 	.word	0x000053b0
        /*0670*/ 	.word	0x00000000
        /*0674*/ 	.word	0x00000078
        /*0678*/ 	.short	0x010a
        /*067a*/ 	.byte	0xff
	.zero		1


	//   ....[87]....
        /*067c*/ 	.word	0x00005710
        /*0680*/ 	.word	0x00000003
        /*0684*/ 	.word	0x00000090
        /*0688*/ 	.short	0x010a
        /*068a*/ 	.byte	0xff
	.zero		1


	//   ....[88]....
        /*068c*/ 	.word	0x00005890
        /*0690*/ 	.word	0x00000000
        /*0694*/ 	.word	0x00000000
        /*0698*/ 	.short	0x0101
        /*069a*/ 	.byte	0xff
	.zero		1


	//   ....[89]....
        /*069c*/ 	.word	0x00006430
        /*06a0*/ 	.word	0x000000ff
        /*06a4*/ 	.word	0x00000040
        /*06a8*/ 	.short	0x010a
        /*06aa*/ 	.byte	0x2c
	.zero		1


	//   ....[90]....
        /*06ac*/ 	.word	0x00006470
        /*06b0*/ 	.word	0x00000048
        /*06b4*/ 	.word	0x000000b0
        /*06b8*/ 	.short	0x010a
        /*06ba*/ 	.byte	0xff
	.zero		1


	//   ....[91]....
        /*06bc*/ 	.word	0x000065f0
        /*06c0*/ 	.word	0x000000ff
        /*06c4*/ 	.word	0x00000040
        /*06c8*/ 	.short	0x010a
        /*06ca*/ 	.byte	0x2c
	.zero		1


	//   ....[92]....
        /*06cc*/ 	.word	0x000066f0
        /*06d0*/ 	.word	0x00000048
        /*06d4*/ 	.word	0x000000b0
        /*06d8*/ 	.short	0x010a
        /*06da*/ 	.byte	0xff
	.zero		1


	//   ....[93]....
        /*06dc*/ 	.word	0x00006cf0
        /*06e0*/ 	.word	0x00000000
        /*06e4*/ 	.word	0x00000000
        /*06e8*/ 	.short	0x0101
        /*06ea*/ 	.byte	0xff
	.zero		1


	//   ....[94]....
        /*06ec*/ 	.word	0x00006d00
        /*06f0*/ 	.word	0x00000002
        /*06f4*/ 	.word	0x00000040
        /*06f8*/ 	.short	0x010a
        /*06fa*/ 	.byte	0xff
	.zero		1


	//   ....[95]....
        /*06fc*/ 	.word	0x00006dd0
        /*0700*/ 	.word	0x00000002
        /*0704*/ 	.word	0x00000040
        /*0708*/ 	.short	0x010a
        /*070a*/ 	.byte	0xff
	.zero		1


	//   ....[96]....
        /*070c*/ 	.word	0x00007460
        /*0710*/ 	.word	0x00000010
        /*0714*/ 	.word	0x00000000
        /*0718*/ 	.short	0x0101
        /*071a*/ 	.byte	0xff
	.zero		1


	//   ....[97]....
        /*071c*/ 	.word	0x00007480
        /*0720*/ 	.word	0x00000000
        /*0724*/ 	.word	0x00000040
        /*0728*/ 	.short	0x010a
        /*072a*/ 	.byte	0xff
	.zero		1


	//   ....[98]....
        /*072c*/ 	.word	0x00007540
        /*0730*/ 	.word	0x00000000
        /*0734*/ 	.word	0x00000040
        /*0738*/ 	.short	0x010a
        /*073a*/ 	.byte	0xff
	.zero		1


	//   ....[99]....
        /*073c*/ 	.word	0x00007bd0
        /*0740*/ 	.word	0x00000010
        /*0744*/ 	.word	0x00000000
        /*0748*/ 	.short	0x0101
        /*074a*/ 	.byte	0xff
	.zero		1


	//   ....[100]....
        /*074c*/ 	.word	0x00007bf0
        /*0750*/ 	.word	0x00000002
        /*0754*/ 	.word	0x00000040
        /*0758*/ 	.short	0x010a
        /*075a*/ 	.byte	0xff
	.zero		1


	//   ....[101]....
        /*075c*/ 	.word	0x00007cb0
        /*0760*/ 	.word	0x00000002
        /*0764*/ 	.word	0x00000040
        /*0768*/ 	.short	0x010a
        /*076a*/ 	.byte	0xff
	.zero		1


	//   ....[102]....
        /*076c*/ 	.word	0x00007fa0
        /*0770*/ 	.word	0x000000ff
        /*0774*/ 	.word	0x00000000
        /*0778*/ 	.short	0x0101
        /*077a*/ 	.byte	0x04
	.zero		1


	//   ....[103]....
        /*077c*/ 	.word	0x000083c0
        /*0780*/ 	.word	0x00000000
        /*0784*/ 	.word	0x00000000
        /*0788*/ 	.short	0x0101
        /*078a*/ 	.byte	0xff
	.zero		1


	//   ....[104]....
        /*078c*/ 	.word	0x00008650
        /*0790*/ 	.word	0x000000ff
        /*0794*/ 	.word	0x00000000
        /*0798*/ 	.short	0x0101
        /*079a*/ 	.byte	0x04
	.zero		1


	//   ....[105]....
        /*079c*/ 	.word	0x00008670
        /*07a0*/ 	.word	0x00000000
        /*07a4*/ 	.word	0x00000100
        /*07a8*/ 	.short	0x010a
        /*07aa*/ 	.byte	0xff
	.zero		1


	//   ....[106]....
        /*07ac*/ 	.word	0x000086d0
        /*07b0*/ 	.word	0x00000000
        /*07b4*/ 	.word	0x00000020
        /*07b8*/ 	.short	0x010a
        /*07ba*/ 	.byte	0xff
	.zero		1


	//   ....[107]....
        /*07bc*/ 	.word	0x00008730
        /*07c0*/ 	.word	0x00000000
        /*07c4*/ 	.word	0x00000020
        /*07c8*/ 	.short	0x010a
        /*07ca*/ 	.byte	0xff
	.zero		1


	//   ....[108]....
        /*07cc*/ 	.word	0x00008780
        /*07d0*/ 	.word	0x00000003
        /*07d4*/ 	.word	0x00000090
        /*07d8*/ 	.short	0x010a
        /*07da*/ 	.byte	0xff
	.zero		1


	//   ....[109]....
        /*07dc*/ 	.word	0x000087e0
        /*07e0*/ 	.word	0x00000000
        /*07e4*/ 	.word	0x00000000
        /*07e8*/ 	.short	0x010a
        /*07ea*/ 	.byte	0xff
	.zero		1


	//   ....[110]....
        /*07ec*/ 	.word	0x00008840
        /*07f0*/ 	.word	0x00000000
        /*07f4*/ 	.word	0x00000000
        /*07f8*/ 	.short	0x010a
        /*07fa*/ 	.byte	0xff
	.zero		1


	//   ....[111]....
        /*07fc*/ 	.word	0x000088a0
        /*0800*/ 	.word	0x00000000
        /*0804*/ 	.word	0x00000000
        /*0808*/ 	.short	0x010a
        /*080a*/ 	.byte	0xff
	.zero		1


	//   ....[112]....
        /*080c*/ 	.word	0x000088f0
        /*0810*/ 	.word	0x00000002
        /*0814*/ 	.word	0x000000f0
        /*0818*/ 	.short	0x010a
        /*081a*/ 	.byte	0xff
	.zero		1


	//   ....[113]....
        /*081c*/ 	.word	0x00008950
        /*0820*/ 	.word	0x00000002
        /*0824*/ 	.word	0x000000a0
        /*0828*/ 	.short	0x010a
        /*082a*/ 	.byte	0xff
	.zero		1


	//   ....[114]....
        /*082c*/ 	.word	0x000089a0
        /*0830*/ 	.word	0x00000002
        /*0834*/ 	.word	0x00000090
        /*0838*/ 	.short	0x010a
        /*083a*/ 	.byte	0xff
	.zero		1


	//   ....[115]....
        /*083c*/ 	.word	0x00008a00
        /*0840*/ 	.word	0x00000000
        /*0844*/ 	.word	0x000000a0
        /*0848*/ 	.short	0x010a
        /*084a*/ 	.byte	0xff
	.zero		1


	//   ....[116]....
        /*084c*/ 	.word	0x00008a50
        /*0850*/ 	.word	0x00000000
        /*0854*/ 	.word	0x00000090
        /*0858*/ 	.short	0x010a
        /*085a*/ 	.byte	0xff
	.zero		1


	//   ....[117]....
        /*085c*/ 	.word	0x00008ab0
        /*0860*/ 	.word	0x00000002
        /*0864*/ 	.word	0x000000d0
        /*0868*/ 	.short	0x010a
        /*086a*/ 	.byte	0xff
	.zero		1


	//   ....[118]....
        /*086c*/ 	.word	0x00008b10
        /*0870*/ 	.word	0x00000000
        /*0874*/ 	.word	0x00000000
        /*0878*/ 	.short	0x010a
        /*087a*/ 	.byte	0xff
	.zero		1


	//   ....[119]....
        /*087c*/ 	.word	0x00008b70
        /*0880*/ 	.word	0x00000000
        /*0884*/ 	.word	0x00000000
        /*0888*/ 	.short	0x010a
        /*088a*/ 	.byte	0xff
	.zero		1


	//   ....[120]....
        /*088c*/ 	.word	0x00008bd0
        /*0890*/ 	.word	0x00000000
        /*0894*/ 	.word	0x00000000
        /*0898*/ 	.short	0x010a
        /*089a*/ 	.byte	0xff
	.zero		1


	//   ....[121]....
        /*089c*/ 	.word	0x00008c30
        /*08a0*/ 	.word	0x00000000
        /*08a4*/ 	.word	0x00000000
        /*08a8*/ 	.short	0x010a
        /*08aa*/ 	.byte	0xff
	.zero		1


	//   ....[122]....
        /*08ac*/ 	.word	0x00008c90
        /*08b0*/ 	.word	0x00000000
        /*08b4*/ 	.word	0x00000000
        /*08b8*/ 	.short	0x010a
        /*08ba*/ 	.byte	0xff
	.zero		1


	//   ....[123]....
        /*08bc*/ 	.word	0x00008ce0
        /*08c0*/ 	.word	0x0000000c
        /*08c4*/ 	.word	0x00000090
        /*08c8*/ 	.short	0x010a
        /*08ca*/ 	.byte	0xff
	.zero		1


	//   ....[124]....
        /*08cc*/ 	.word	0x00008d40
        /*08d0*/ 	.word	0x00000000
        /*08d4*/ 	.word	0x00000088
        /*08d8*/ 	.short	0x010a
        /*08da*/ 	.byte	0xff
	.zero		1


	//   ....[125]....
        /*08dc*/ 	.word	0x00008da0
        /*08e0*/ 	.word	0x00000000
        /*08e4*/ 	.word	0x00000060
        /*08e8*/ 	.short	0x010a
        /*08ea*/ 	.byte	0xff
	.zero		1


	//   ....[126]....
        /*08ec*/ 	.word	0x00008e00
        /*08f0*/ 	.word	0x00000000
        /*08f4*/ 	.word	0x00000068
        /*08f8*/ 	.short	0x010a
        /*08fa*/ 	.byte	0xff
	.zero		1


	//   ....[127]....
        /*08fc*/ 	.word	0x00008e60
        /*0900*/ 	.word	0x00000000
        /*0904*/ 	.word	0x00000070
        /*0908*/ 	.short	0x010a
        /*090a*/ 	.byte	0xff
	.zero		1


	//   ....[128]....
        /*090c*/ 	.word	0x00008ec0
        /*0910*/ 	.word	0x00000000
        /*0914*/ 	.word	0x00000078
        /*0918*/ 	.short	0x010a
        /*091a*/ 	.byte	0xff
	.zero		1


	//   ....[129]....
        /*091c*/ 	.word	0x00008f20
        /*0920*/ 	.word	0x00000000
        /*0924*/ 	.word	0x00000060
        /*0928*/ 	.short	0x010a
        /*092a*/ 	.byte	0xff
	.zero		1


	//   ....[130]....
        /*092c*/ 	.word	0x00008f80
        /*0930*/ 	.word	0x00000000
        /*0934*/ 	.word	0x00000068
        /*0938*/ 	.short	0x010a
        /*093a*/ 	.byte	0xff
	.zero		1


	//   ....[131]....
        /*093c*/ 	.word	0x00008fe0
        /*0940*/ 	.word	0x00000000
        /*0944*/ 	.word	0x00000070
        /*0948*/ 	.short	0x010a
        /*094a*/ 	.byte	0xff
	.zero		1


	//   ....[132]....
        /*094c*/ 	.word	0x00009030
        /*0950*/ 	.word	0x00000003
        /*0954*/ 	.word	0x00000090
        /*0958*/ 	.short	0x010a
        /*095a*/ 	.byte	0xff
	.zero		1


	//   ....[133]....
        /*095c*/ 	.word	0x00009090
        /*0960*/ 	.word	0x00000000
        /*0964*/ 	.word	0x00000040
        /*0968*/ 	.short	0x010a
        /*096a*/ 	.byte	0xff
	.zero		1


	//   ....[134]....
        /*096c*/ 	.word	0x000090e0
        /*0970*/ 	.word	0x00000048
        /*0974*/ 	.word	0x000000b0
        /*0978*/ 	.short	0x010a
        /*097a*/ 	.byte	0xff
	.zero		1


	//   ....[135]....
        /*097c*/ 	.word	0x00009130
        /*0980*/ 	.word	0x00000002
        /*0984*/ 	.word	0x00000040
        /*0988*/ 	.short	0x010a
        /*098a*/ 	.byte	0xff
	.zero		1


	//   ....[136]....
        /*098c*/ 	.word	0x00009180
        /*0990*/ 	.word	0x00000000
        /*0994*/ 	.word	0x00000040
        /*0998*/ 	.short	0x010a
        /*099a*/ 	.byte	0xff
	.zero		1


	//   ....[137]....
        /*099c*/ 	.word	0x000091d0
        /*09a0*/ 	.word	0x00000002
        /*09a4*/ 	.word	0x00000040
        /*09a8*/ 	.short	0x010a
        /*09aa*/ 	.byte	0xff
	.zero		1


	//----- nvinfo : EIATTR_NUM_MBARRIERS
	.align		4
.L_47:
        /*09ac*/ 	.byte	0x03, 0x38
        /*09ae*/ 	.short	0x0022


	//----- nvinfo : EIATTR_EXIT_INSTR_OFFSETS
	.align		4
        /*09b0*/ 	.byte	0x04, 0x1c
        /*09b2*/ 	.short	(.L_49 - .L_48)


	//   ....[0]....
.L_48:
        /*09b4*/ 	.word	0x00002c00


	//   ....[1]....
        /*09b8*/ 	.word	0x000030f0


	//   ....[2]....
        /*09bc*/ 	.word	0x00003150


	//   ....[3]....
        /*09c0*/ 	.word	0x00004280


	//   ....[4]....
        /*09c4*/ 	.word	0x000053e0


	//   ....[5]....
        /*09c8*/ 	.word	0x00005420


	//   ....[6]....
        /*09cc*/ 	.word	0x00008540


	//   ....[7]....
        /*09d0*/ 	.word	0x000085c0


	//   ....[8]....
        /*09d4*/ 	.word	0x000085f0


	//   ....[9]....
        /*09d8*/ 	.word	0x00008660


	//----- nvinfo : EIATTR_MAX_THREADS
	.align		4
.L_49:
        /*09dc*/ 	.byte	0x04, 0x05
        /*09de*/ 	.short	(.L_51 - .L_50)
.L_50:
        /*09e0*/ 	.word	0x00000100
        /*09e4*/ 	.word	0x00000001
        /*09e8*/ 	.word	0x00000001


	//----- nvinfo : EIATTR_CRS_STACK_SIZE
	.align		4
.L_51:
        /*09ec*/ 	.byte	0x04, 0x1e
        /*09ee*/ 	.short	(.L_53 - .L_52)
.L_52:
        /*09f0*/ 	.word	0x00000000


	//----- nvinfo : EIATTR_CBANK_PARAM_SIZE
	.align		4
.L_53:
        /*09f4*/ 	.byte	0x03, 0x19
        /*09f6*/ 	.short	0x0800


	//----- nvinfo : EIATTR_PARAM_CBANK
	.align		4
        /*09f8*/ 	.byte	0x04, 0x0a
        /*09fa*/ 	.short	(.L_55 - .L_54)
	.align		4
.L_54:
        /*09fc*/ 	.word	index@(.nv.constant0._ZN7cutlass13device_kernelINS_4gemm6kernel13GemmUniversalIN4cute5tupleIJiiiiEEENS1_10collective13CollectiveMmaINS1_35MainloopSm100TmaUmmaWarpSpecializedILi4ELi2ELi4ENS5_IJNS4_1CILi1EEENSA_ILi8EEESB_EEEEENS5_IJNSA_ILi64EEENSA_ILi128EEESF_EEEfNS5_IJlSB_lEEEfSI_NS4_8TiledMMAINS4_8MMA_AtomIJNS4_17SM100_MMA_TF32_SSINS_10tfloat32_tESM_fLi64ELi128ELNS4_4UMMA5MajorE0ELSO_0ELNSN_7ScaleInE0ELSP_0EEEEEENS4_6LayoutINS5_IJSB_SB_SB_EEENS5_IJNSA_ILi0EEESU_SU_EEEEENS5_IJNS4_10UnderscoreESX_SX_EEEEENS4_23SM90_TMA_LOAD_MULTICASTENS4_14ComposedLayoutINS4_7SwizzleILi3ELi4ELi3EEENS4_18smem_ptr_flag_bitsILi32EEENSS_INS5_IJSC_NSA_ILi32EEEEEENS5_IJS16_SB_EEEEEEEvNS4_8identityENS4_13SM90_TMA_LOADES1A_vS1B_EENS_8epilogue10collective18CollectiveEpilogueINS1E_23Sm100TmaWarpSpecializedILi4ELi2ELi16ELb1ELb0EEEJSH_NS5_IJNSS_ISF_SB_EENSS_IS16_SB_EEEEEfSI_fSI_NS1E_6fusion15FusionCallbacksIS1I_NS1M_17LinearCombinationIffffLNS_15FloatRoundStyleE2EEESH_S1L_JEEENS4_5SM1004TMEM4LOAD26SM100_TMEM_LOAD_16dp128b8xES1C_S1A_NS4_17SM75_U32x4_LDSM_NENS4_14SM90_TMA_STOREES1A_NS4_17SM90_U32x4_STSM_NENS4_39AutoVectorizingCopyWithAssumedAlignmentILi128EEEEEEvvEEEEvNT_6ParamsE)
        /*0a00*/ 	.short	0x0380
        /*0a02*/ 	.short	0x0800


	//----- nvinfo : EIATTR_SW_WAR
	.align		4
.L_55:
        /*0a04*/ 	.byte	0x04, 0x36
        /*0a06*/ 	.short	(.L_57 - .L_56)
.L_56:
        /*0a08*/ 	.word	0x00000008
.L_57:


//--------------------- .nv.callgraph             --------------------------
	.section	.nv.callgraph,"",@"SHT_CUDA_CALLGRAPH"
	.align	4
	.sectionentsize	8
	.align		4
        /*0000*/ 	.word	0x00000000
	.align		4
        /*0004*/ 	.word	0xffffffff
	.align		4
        /*0008*/ 	.word	index@(_ZN7cutlass13device_kernelINS_4gemm6kernel13GemmUniversalIN4cute5tupleIJiiiiEEENS1_10collective13CollectiveMmaINS1_35MainloopSm100TmaUmmaWarpSpecializedILi4ELi2ELi4ENS5_IJNS4_1CILi1EEENSA_ILi8EEESB_EEEEENS5_IJNSA_ILi64EEENSA_ILi128EEESF_EEEfNS5_IJlSB_lEEEfSI_NS4_8TiledMMAINS4_8MMA_AtomIJNS4_17SM100_MMA_TF32_SSINS_10tfloat32_tESM_fLi64ELi128ELNS4_4UMMA5MajorE0ELSO_0ELNSN_7ScaleInE0ELSP_0EEEEEENS4_6LayoutINS5_IJSB_SB_SB_EEENS5_IJNSA_ILi0EEESU_SU_EEEEENS5_IJNS4_10UnderscoreESX_SX_EEEEENS4_23SM90_TMA_LOAD_MULTICASTENS4_14ComposedLayoutINS4_7SwizzleILi3ELi4ELi3EEENS4_18smem_ptr_flag_bitsILi32EEENSS_INS5_IJSC_NSA_ILi32EEEEEENS5_IJS16_SB_EEEEEEEvNS4_8identityENS4_13SM90_TMA_LOADES1A_vS1B_EENS_8epilogue10collective18CollectiveEpilogueINS1E_23Sm100TmaWarpSpecializedILi4ELi2ELi16ELb1ELb0EEEJSH_NS5_IJNSS_ISF_SB_EENSS_IS16_SB_EEEEEfSI_fSI_NS1E_6fusion15FusionCallbacksIS1I_NS1M_17LinearCombinationIffffLNS_15FloatRoundStyleE2EEESH_S1L_JEEENS4_5SM1004TMEM4LOAD26SM100_TMEM_LOAD_16dp128b8xES1C_S1A_NS4_17SM75_U32x4_LDSM_NENS4_14SM90_TMA_STOREES1A_NS4_17SM90_U32x4_STSM_NENS4_39AutoVectorizingCopyWithAssumedAlignmentILi128EEEEEEvvEEEEvNT_6ParamsE)
	.align		4
        /*000c*/ 	.word	index@(__assertfail)
	.align		4
        /*0010*/ 	.word	0x00000000
	.align		4
        /*0014*/ 	.word	0xfffffffe
	.align		4
        /*0018*/ 	.word	0x00000000
	.align		4
        /*001c*/ 	.word	0xfffffffd
	.align		4
        /*0020*/ 	.word	0x00000000
	.align		4
        /*0024*/ 	.word	0xfffffffc


//--------------------- .nv.constant4             --------------------------
	.section	.nv.constant4,"a",@progbits
	.align	8
	.align		8
.nv.constant4:
        /*0000*/ 	.dword	__assertfail
	.align		8
        /*0008*/ 	.dword	__unnamed_1
	.align		8
        /*0010*/ 	.dword	__unnamed_2
	.align		8
        /*0018*/ 	.dword	_ZN40_INTERNAL_e5bcb35b_4_k_cu_4a03e1ac_308374cuda3std3__45__cpo5beginE
	.align		8
        /*0020*/ 	.dword	_ZN40_INTERNAL_e5bcb35b_4_k_cu_4a03e1ac_308374cuda3std3__45__cpo3endE
	.align		8
        /*0028*/ 	.dword	_ZN40_INTERNAL_e5bcb35b_4_k_cu_4a03e1ac_308374cuda3std3__45__cpo6cbeginE
	.align		8
        /*0030*/ 	.dword	_ZN40_INTERNAL_e5bcb35b_4_k_cu_4a03e1ac_308374cuda3std3__45__cpo4cendE
	.align		8
        /*0038*/ 	.dword	_ZN40_INTERNAL_e5bcb35b_4_k_cu_4a03e1ac_308374cuda3std3__442_GLOBAL__N__e5bcb35b_4_k_cu_4a03e1ac_308376ignoreE
	.align		8
        /*0040*/ 	.dword	_ZN40_INTERNAL_e5bcb35b_4_k_cu_4a03e1ac_308374cuda3std3__419piecewise_constructE
	.align		8
        /*0048*/ 	.dword	_ZN40_INTERNAL_e5bcb35b_4_k_cu_4a03e1ac_308374cuda3std3__48in_placeE
	.align		8
        /*0050*/ 	.dword	_ZN40_INTERNAL_e5bcb35b_4_k_cu_4a03e1ac_308374cuda3std6ranges3__45__cpo4swapE
	.align		8
        /*0058*/ 	.dword	_ZN40_INTERNAL_e5bcb35b_4_k_cu_4a03e1ac_308374cuda3std6ranges3__45__cpo9iter_moveE
	.align		8
        /*0060*/ 	.dword	_ZN40_INTERNAL_e5bcb35b_4_k_cu_4a03e1ac_308374cute7productE
	.align		8
        /*0068*/ 	.dword	_ZN40_INTERNAL_e5bcb35b_4_k_cu_4a03e1ac_308374cute1_E
	.align		8
        /*0070*/ 	.dword	$str$25
	.align		8
        /*0078*/ 	.dword	$str$26
	.align		8
        /*0080*/ 	.dword	$str$27
	.align		8
        /*0088*/ 	.dword	$str$28


//--------------------- .text._ZN7cutlass13device_kernelINS_4gemm6kernel13GemmUniversalIN4cute5tupleIJiiiiEEENS1_10collective13CollectiveMmaINS1_35MainloopSm100TmaUmmaWarpSpecializedILi4ELi2ELi4ENS5_IJNS4_1CILi1EEENSA_ILi8EEESB_EEEEENS5_IJNSA_ILi64EEENSA_ILi128EEESF_EEEfNS5_IJlSB_lEEEfSI_NS4_8TiledMMAINS4_8MMA_AtomIJNS4_17SM100_MMA_TF32_SSINS_10tfloat32_tESM_fLi64ELi128ELNS4_4UMMA5MajorE0ELSO_0ELNSN_7ScaleInE0ELSP_0EEEEEENS4_6LayoutINS5_IJSB_SB_SB_EEENS5_IJNSA_ILi0EEESU_SU_EEEEENS5_IJNS4_10UnderscoreESX_SX_EEEEENS4_23SM90_TMA_LOAD_MULTICASTENS4_14ComposedLayoutINS4_7SwizzleILi3ELi4ELi3EEENS4_18smem_ptr_flag_bitsILi32EEENSS_INS5_IJSC_NSA_ILi32EEEEEENS5_IJS16_SB_EEEEEEEvNS4_8identityENS4_13SM90_TMA_LOADES1A_vS1B_EENS_8epilogue10collective18CollectiveEpilogueINS1E_23Sm100TmaWarpSpecializedILi4ELi2ELi16ELb1ELb0EEEJSH_NS5_IJNSS_ISF_SB_EENSS_IS16_SB_EEEEEfSI_fSI_NS1E_6fusion15FusionCallbacksIS1I_NS1M_17LinearCombinationIffffLNS_15FloatRoundStyleE2EEESH_S1L_JEEENS4_5SM1004TMEM4LOAD26SM100_TMEM_LOAD_16dp128b8xES1C_S1A_NS4_17SM75_U32x4_LDSM_NENS4_14SM90_TMA_STOREES1A_NS4_17SM90_U32x4_STSM_NENS4_39AutoVectorizingCopyWithAssumedAlignmentILi128EEEEEEvvEEEEvNT_6ParamsE --------------------------
	.section	.text._ZN7cutlass13device_kernelINS_4gemm6kernel13GemmUniversalIN4cute5tupleIJiiiiEEENS1_10collective13CollectiveMmaINS1_35MainloopSm100TmaUmmaWarpSpecializedILi4ELi2ELi4ENS5_IJNS4_1CILi1EEENSA_ILi8EEESB_EEEEENS5_IJNSA_ILi64EEENSA_ILi128EEESF_EEEfNS5_IJlSB_lEEEfSI_NS4_8TiledMMAINS4_8MMA_AtomIJNS4_17SM100_MMA_TF32_SSINS_10tfloat32_tESM_fLi64ELi128ELNS4_4UMMA5MajorE0ELSO_0ELNSN_7ScaleInE0ELSP_0EEEEEENS4_6LayoutINS5_IJSB_SB_SB_EEENS5_IJNSA_ILi0EEESU_SU_EEEEENS5_IJNS4_10UnderscoreESX_SX_EEEEENS4_23SM90_TMA_LOAD_MULTICASTENS4_14ComposedLayoutINS4_7SwizzleILi3ELi4ELi3EEENS4_18smem_ptr_flag_bitsILi32EEENSS_INS5_IJSC_NSA_ILi32EEEEEENS5_IJS16_SB_EEEEEEEvNS4_8identityENS4_13SM90_TMA_LOADES1A_vS1B_EENS_8epilogue10collective18CollectiveEpilogueINS1E_23Sm100TmaWarpSpecializedILi4ELi2ELi16ELb1ELb0EEEJSH_NS5_IJNSS_ISF_SB_EENSS_IS16_SB_EEEEEfSI_fSI_NS1E_6fusion15FusionCallbacksIS1I_NS1M_17LinearCombinationIffffLNS_15FloatRoundStyleE2EEESH_S1L_JEEENS4_5SM1004TMEM4LOAD26SM100_TMEM_LOAD_16dp128b8xES1C_S1A_NS4_17SM75_U32x4_LDSM_NENS4_14SM90_TMA_STOREES1A_NS4_17SM90_U32x4_STSM_NENS4_39AutoVectorizingCopyWithAssumedAlignmentILi128EEEEEEvvEEEEvNT_6ParamsE,"ax",@progbits
	.align	128
.text._ZN7cutlass13device_kernelINS_4gemm6kernel13GemmUniversalIN4cute5tupleIJiiiiEEENS1_10collective13CollectiveMmaINS1_35MainloopSm100TmaUmmaWarpSpecializedILi4ELi2ELi4ENS5_IJNS4_1CILi1EEENSA_ILi8EEESB_EEEEENS5_IJNSA_ILi64EEENSA_ILi128EEESF_EEEfNS5_IJlSB_lEEEfSI_NS4_8TiledMMAINS4_8MMA_AtomIJNS4_17SM100_MMA_TF32_SSINS_10tfloat32_tESM_fLi64ELi128ELNS4_4UMMA5MajorE0ELSO_0ELNSN_7ScaleInE0ELSP_0EEEEEENS4_6LayoutINS5_IJSB_SB_SB_EEENS5_IJNSA_ILi0EEESU_SU_EEEEENS5_IJNS4_10UnderscoreESX_SX_EEEEENS4_23SM90_TMA_LOAD_MULTICASTENS4_14ComposedLayoutINS4_7SwizzleILi3ELi4ELi3EEENS4_18smem_ptr_flag_bitsILi32EEENSS_INS5_IJSC_NSA_ILi32EEEEEENS5_IJS16_SB_EEEEEEEvNS4_8identityENS4_13SM90_TMA_LOADES1A_vS1B_EENS_8epilogue10collective18CollectiveEpilogueINS1E_23Sm100TmaWarpSpecializedILi4ELi2ELi16ELb1ELb0EEEJSH_NS5_IJNSS_ISF_SB_EENSS_IS16_SB_EEEEEfSI_fSI_NS1E_6fusion15FusionCallbacksIS1I_NS1M_17LinearCombinationIffffLNS_15FloatRoundStyleE2EEESH_S1L_JEEENS4_5SM1004TMEM4LOAD26SM100_TMEM_LOAD_16dp128b8xES1C_S1A_NS4_17SM75_U32x4_LDSM_NENS4_14SM90_TMA_STOREES1A_NS4_17SM90_U32x4_STSM_NENS4_39AutoVectorizingCopyWithAssumedAlignmentILi128EEEEEEvvEEEEvNT_6ParamsE:
        .type           _ZN7cutlass13device_kernelINS_4gemm6kernel13GemmUniversalIN4cute5tupleIJiiiiEEENS1_10collective13CollectiveMmaINS1_35MainloopSm100TmaUmmaWarpSpecializedILi4ELi2ELi4ENS5_IJNS4_1CILi1EEENSA_ILi8EEESB_EEEEENS5_IJNSA_ILi64EEENSA_ILi128EEESF_EEEfNS5_IJlSB_lEEEfSI_NS4_8TiledMMAINS4_8MMA_AtomIJNS4_17SM100_MMA_TF32_SSINS_10tfloat32_tESM_fLi64ELi128ELNS4_4UMMA5MajorE0ELSO_0ELNSN_7ScaleInE0ELSP_0EEEEEENS4_6LayoutINS5_IJSB_SB_SB_EEENS5_IJNSA_ILi0EEESU_SU_EEEEENS5_IJNS4_10UnderscoreESX_SX_EEEEENS4_23SM90_TMA_LOAD_MULTICASTENS4_14ComposedLayoutINS4_7SwizzleILi3ELi4ELi3EEENS4_18smem_ptr_flag_bitsILi32EEENSS_INS5_IJSC_NSA_ILi32EEEEEENS5_IJS16_SB_EEEEEEEvNS4_8identityENS4_13SM90_TMA_LOADES1A_vS1B_EENS_8epilogue10collective18CollectiveEpilogueINS1E_23Sm100TmaWarpSpecializedILi4ELi2ELi16ELb1ELb0EEEJSH_NS5_IJNSS_ISF_SB_EENSS_IS16_SB_EEEEEfSI_fSI_NS1E_6fusion15FusionCallbacksIS1I_NS1M_17LinearCombinationIffffLNS_15FloatRoundStyleE2EEESH_S1L_JEEENS4_5SM1004TMEM4LOAD26SM100_TMEM_LOAD_16dp128b8xES1C_S1A_NS4_17SM75_U32x4_LDSM_NENS4_14SM90_TMA_STOREES1A_NS4_17SM90_U32x4_STSM_NENS4_39AutoVectorizingCopyWithAssumedAlignmentILi128EEEEEEvvEEEEvNT_6ParamsE,@function
        .size           _ZN7cutlass13device_kernelINS_4gemm6kernel13GemmUniversalIN4cute5tupleIJiiiiEEENS1_10collective13CollectiveMmaINS1_35MainloopSm100TmaUmmaWarpSpecializedILi4ELi2ELi4ENS5_IJNS4_1CILi1EEENSA_ILi8EEESB_EEEEENS5_IJNSA_ILi64EEENSA_ILi128EEESF_EEEfNS5_IJlSB_lEEEfSI_NS4_8TiledMMAINS4_8MMA_AtomIJNS4_17SM100_MMA_TF32_SSINS_10tfloat32_tESM_fLi64ELi128ELNS4_4UMMA5MajorE0ELSO_0ELNSN_7ScaleInE0ELSP_0EEEEEENS4_6LayoutINS5_IJSB_SB_SB_EEENS5_IJNSA_ILi0EEESU_SU_EEEEENS5_IJNS4_10UnderscoreESX_SX_EEEEENS4_23SM90_TMA_LOAD_MULTICASTENS4_14ComposedLayoutINS4_7SwizzleILi3ELi4ELi3EEENS4_18smem_ptr_flag_bitsILi32EEENSS_INS5_IJSC_NSA_ILi32EEEEEENS5_IJS16_SB_EEEEEEEvNS4_8identityENS4_13SM90_TMA_LOADES1A_vS1B_EENS_8epilogue10collective18CollectiveEpilogueINS1E_23Sm100TmaWarpSpecializedILi4ELi2ELi16ELb1ELb0EEEJSH_NS5_IJNSS_ISF_SB_EENSS_IS16_SB_EEEEEfSI_fSI_NS1E_6fusion15FusionCallbacksIS1I_NS1M_17LinearCombinationIffffLNS_15FloatRoundStyleE2EEESH_S1L_JEEENS4_5SM1004TMEM4LOAD26SM100_TMEM_LOAD_16dp128b8xES1C_S1A_NS4_17SM75_U32x4_LDSM_NENS4_14SM90_TMA_STOREES1A_NS4_17SM90_U32x4_STSM_NENS4_39AutoVectorizingCopyWithAssumedAlignmentILi128EEEEEEvvEEEEvNT_6ParamsE,(.L_x_183 - _ZN7cutlass13device_kernelINS_4gemm6kernel13GemmUniversalIN4cute5tupleIJiiiiEEENS1_10collective13CollectiveMmaINS1_35MainloopSm100TmaUmmaWarpSpecializedILi4ELi2ELi4ENS5_IJNS4_1CILi1EEENSA_ILi8EEESB_EEEEENS5_IJNSA_ILi64EEENSA_ILi128EEESF_EEEfNS5_IJlSB_lEEEfSI_NS4_8TiledMMAINS4_8MMA_AtomIJNS4_17SM100_MMA_TF32_SSINS_10tfloat32_tESM_fLi64ELi128ELNS4_4UMMA5MajorE0ELSO_0ELNSN_7ScaleInE0ELSP_0EEEEEENS4_6LayoutINS5_IJSB_SB_SB_EEENS5_IJNSA_ILi0EEESU_SU_EEEEENS5_IJNS4_10UnderscoreESX_SX_EEEEENS4_23SM90_TMA_LOAD_MULTICASTENS4_14ComposedLayoutINS4_7SwizzleILi3ELi4ELi3EEENS4_18smem_ptr_flag_bitsILi32EEENSS_INS5_IJSC_NSA_ILi32EEEEEENS5_IJS16_SB_EEEEEEEvNS4_8identityENS4_13SM90_TMA_LOADES1A_vS1B_EENS_8epilogue10collective18CollectiveEpilogueINS1E_23Sm100TmaWarpSpecializedILi4ELi2ELi16ELb1ELb0EEEJSH_NS5_IJNSS_ISF_SB_EENSS_IS16_SB_EEEEEfSI_fSI_NS1E_6fusion15FusionCallbacksIS1I_NS1M_17LinearCombinationIffffLNS_15FloatRoundStyleE2EEESH_S1L_JEEENS4_5SM1004TMEM4LOAD26SM100_TMEM_LOAD_16dp128b8xES1C_S1A_NS4_17SM75_U32x4_LDSM_NENS4_14SM90_TMA_STOREES1A_NS4_17SM90_U32x4_STSM_NENS4_39AutoVectorizingCopyWithAssumedAlignmentILi128EEEEEEvvEEEEvNT_6ParamsE)
        .other          _ZN7cutlass13device_kernelINS_4gemm6kernel13GemmUniversalIN4cute5tupleIJiiiiEEENS1_10collective13CollectiveMmaINS1_35MainloopSm100TmaUmmaWarpSpecializedILi4ELi2ELi4ENS5_IJNS4_1CILi1EEENSA_ILi8EEESB_EEEEENS5_IJNSA_ILi64EEENSA_ILi128EEESF_EEEfNS5_IJlSB_lEEEfSI_NS4_8TiledMMAINS4_8MMA_AtomIJNS4_17SM100_MMA_TF32_SSINS_10tfloat32_tESM_fLi64ELi128ELNS4_4UMMA5MajorE0ELSO_0ELNSN_7ScaleInE0ELSP_0EEEEEENS4_6LayoutINS5_IJSB_SB_SB_EEENS5_IJNSA_ILi0EEESU_SU_EEEEENS5_IJNS4_10UnderscoreESX_SX_EEEEENS4_23SM90_TMA_LOAD_MULTICASTENS4_14ComposedLayoutINS4_7SwizzleILi3ELi4ELi3EEENS4_18smem_ptr_flag_bitsILi32EEENSS_INS5_IJSC_NSA_ILi32EEEEEENS5_IJS16_SB_EEEEEEEvNS4_8identityENS4_13SM90_TMA_LOADES1A_vS1B_EENS_8epilogue10collective18CollectiveEpilogueINS1E_23Sm100TmaWarpSpecializedILi4ELi2ELi16ELb1ELb0EEEJSH_NS5_IJNSS_ISF_SB_EENSS_IS16_SB_EEEEEfSI_fSI_NS1E_6fusion15FusionCallbacksIS1I_NS1M_17LinearCombinationIffffLNS_15FloatRoundStyleE2EEESH_S1L_JEEENS4_5SM1004TMEM4LOAD26SM100_TMEM_LOAD_16dp128b8xES1C_S1A_NS4_17SM75_U32x4_LDSM_NENS4_14SM90_TMA_STOREES1A_NS4_17SM90_U32x4_STSM_NENS4_39AutoVectorizingCopyWithAssumedAlignmentILi128EEEEEEvvEEEEvNT_6ParamsE,@"STO_CUDA_ENTRY STV_DEFAULT"
_ZN7cutlass13device_kernelINS_4gemm6kernel13GemmUniversalIN4cute5tupleIJiiiiEEENS1_10collective13CollectiveMmaINS1_35MainloopSm100TmaUmmaWarpSpecializedILi4ELi2ELi4ENS5_IJNS4_1CILi1EEENSA_ILi8EEESB_EEEEENS5_IJNSA_ILi64EEENSA_ILi128EEESF_EEEfNS5_IJlSB_lEEEfSI_NS4_8TiledMMAINS4_8MMA_AtomIJNS4_17SM100_MMA_TF32_SSINS_10tfloat32_tESM_fLi64ELi128ELNS4_4UMMA5MajorE0ELSO_0ELNSN_7ScaleInE0ELSP_0EEEEEENS4_6LayoutINS5_IJSB_SB_SB_EEENS5_IJNSA_ILi0EEESU_SU_EEEEENS5_IJNS4_10UnderscoreESX_SX_EEEEENS4_23SM90_TMA_LOAD_MULTICASTENS4_14ComposedLayoutINS4_7SwizzleILi3ELi4ELi3EEENS4_18smem_ptr_flag_bitsILi32EEENSS_INS5_IJSC_NSA_ILi32EEEEEENS5_IJS16_SB_EEEEEEEvNS4_8identityENS4_13SM90_TMA_LOADES1A_vS1B_EENS_8epilogue10collective18CollectiveEpilogueINS1E_23Sm100TmaWarpSpecializedILi4ELi2ELi16ELb1ELb0EEEJSH_NS5_IJNSS_ISF_SB_EENSS_IS16_SB_EEEEEfSI_fSI_NS1E_6fusion15FusionCallbacksIS1I_NS1M_17LinearCombinationIffffLNS_15FloatRoundStyleE2EEESH_S1L_JEEENS4_5SM1004TMEM4LOAD26SM100_TMEM_LOAD_16dp128b8xES1C_S1A_NS4_17SM75_U32x4_LDSM_NENS4_14SM90_TMA_STOREES1A_NS4_17SM90_U32x4_STSM_NENS4_39AutoVectorizingCopyWithAssumedAlignmentILi128EEEEEEvvEEEEvNT_6ParamsE:
[----:B------:R-:W1:Y:S01]  /*0000*/  LDC R1, c[0x0][0x37c] ;  /* 0x0000df00ff017b82 */ /* 0x000e620000000800 */
[----:B------:R-:W2:Y:S01]  /*0010*/  S2R R64, SR_TID.X ;  /* 0x0000000000407919 */ /* 0x000ea20000002100 */
[----:B------:R-:W3:Y:S01]  /*0020*/  LDCU.64 UR8, c[0x0][0x890] ;  /* 0x00011200ff0877ac */ /* 0x000ee20008000a00 */
[----:B------:R-:W-:Y:S02]  /*0030*/  PRMT R52, RZ, 0x7610, R52 ;  /* 0x00007610ff347816 */ /* 0x000fe40000000034 */
[----:B------:R-:W-:Y:S01]  /*0040*/  ELECT P3, URZ, PT ;  /* 0x0000000000ff782f */ /* 0x000fe20003860000 */
[----:B---3--:R-:W-:-:S04]  /*0050*/  UISETP.NE.U32.AND UP0, UPT, UR8, URZ, UPT ;  /* 0x000000ff0800728c */ /* 0x008fc8000bf05070 */
[----:B------:R-:W-:Y:S01]  /*0060*/  UISETP.NE.AND.EX UP0, UPT, UR9, URZ, UPT, UP0 ;  /* 0x000000ff0900728c */ /* 0x000fe2000bf05300 */
[----:B--2---:R-:W-:-:S05]  /*0070*/  SHF.R.U32.HI R53, RZ, 0x5, R64 ;  /* 0x00000005ff357819 */ /* 0x004fca0000011640 */
[----:B------:R-:W2:Y:S02]  /*0080*/  SHFL.IDX PT, R0, R53, RZ, 0x1f ;  /* 0x00001fff35007589 */ /* 0x000ea400000e0000 */
[----:B--2---:R-:W-:Y:S01]  /*0090*/  R2UR UR17, R0 ;  /* 0x00000000001172ca */ /* 0x004fe200000e0000 */
[----:B-1----:R-:W-:-:S14]  /*00a0*/  BRA.U UP0, `(.L_x_0) ;  /* 0x0000000100307547 */ /* 0x002fdc000b800000 */
[----:B------:R-:W1:Y:S02]  /*00b0*/  LDCU.64 UR4, c[0x0][0x888] ;  /* 0x00011100ff0477ac */ /* 0x000e640008000a00 */
[----:B-1----:R-:W-:-:S04]  /*00c0*/  UISETP.NE.U32.AND UP0, UPT, UR4, URZ, UPT ;  /* 0x000000ff0400728c */ /* 0x002fc8000bf05070 */
[----:B------:R-:W-:-:S09]  /*00d0*/  UISETP.NE.AND.EX UP0, UPT, UR5, URZ, UPT, UP0 ;  /* 0x000000ff0500728c */ /* 0x000fd2000bf05300 */
[----:B------:R-:W-:Y:S05]  /*00e0*/  BRA.U !UP0, `(.L_x_1) ;  /* 0x0000000108147547 */ /* 0x000fea000b800000 */
[----:B------:R-:W1:Y:S01]  /*00f0*/  LDC.64 R2, c[0x0][0x888] ;  /* 0x00022200ff027b82 */ /* 0x000e620000000a00 */
[----:B------:R-:W1:Y:S02]  /*0100*/  LDCU.64 UR4, c[0x0][0x358] ;  /* 0x00006b00ff0477ac */ /* 0x000e640008000a00 */
[----:B-1----:R1:W5:Y:S01]  /*0110*/  LDG.E R27, desc[UR4][R2.64] ;  /* 0x00000004021b7981 */ /* 0x002362000c1e1900 */
[----:B------:R-:W-:Y:S01]  /*0120*/  HFMA2 R52, -RZ, RZ, 0, 5.9604644775390625e-08 ;  /* 0x00000001ff347431 */ /* 0x000fe200000001ff */
[----:B------:R-:W-:Y:S05]  /*0130*/  BRA `(.L_x_0) ;  /* 0x00000000000c7947 */ /* 0x000fea0003800000 */
.L_x_1:
[----:B------:R-:W1:Y:S01]  /*0140*/  LDCU UR4, c[0x0][0x880] ;  /* 0x00011000ff0477ac */ /* 0x000e620008000800 */
[----:B------:R-:W-:Y:S01]  /*0150*/  HFMA2 R52, -RZ, RZ, 0, 5.9604644775390625e-08 ;  /* 0x00000001ff347431 */ /* 0x000fe200000001ff */
[----:B-1----:R-:W-:-:S07]  /*0160*/  MOV R27, UR4 ;  /* 0x00000004001b7c02 */ /* 0x002fce0008000f00 */
.L_x_0:
[----:B------:R-:W2:Y:S02]  /*0170*/  LDCU.64 UR4, c[0x0][0x8b0] ;  /* 0x00011600ff0477ac */ /* 0x000ea40008000a00 */
[----:B--2---:R-:W-:-:S04]  /*0180*/  UISETP.NE.U32.AND UP0, UPT, UR4, URZ, UPT ;  /* 0x000000ff0400728c */ /* 0x004fc8000bf05070 */
[----:B------:R-:W-:-:S09]  /*0190*/  UISETP.NE.AND.EX UP0, UPT, UR5, URZ, UPT, UP0 ;  /* 0x000000ff0500728c */ /* 0x000fd2000bf05300 */
[----:B------:R-:W-:Y:S05]  /*01a0*/  BRA.U UP0, `(.L_x_2) ;  /* 0x0000000100287547 */ /* 0x000fea000b800000 */
[----:B------:R-:W2:Y:S02]  /*01b0*/  LDCU.64 UR4, c[0x0][0x8a8] ;  /* 0x00011500ff0477ac */ /* 0x000ea40008000a00 */
[----:B--2---:R-:W-:-:S04]  /*01c0*/  UISETP.NE.U32.AND UP0, UPT, UR4, URZ, UPT ;  /* 0x000000ff0400728c */ /* 0x004fc8000bf05070 */
[----:B------:R-:W-:-:S09]  /*01d0*/  UISETP.NE.AND.EX UP0, UPT, UR5, URZ, UPT, UP0 ;  /* 0x000000ff0500728c */ /* 0x000fd2000bf05300 */
[----:B------:R-:W-:Y:S05]  /*01e0*/  BRA.U !UP0, `(.L_x_3) ;  /* 0x0000000108107547 */ /* 0x000fea000b800000 */
[----:B------:R-:W2:Y:S01]  /*01f0*/  LDC.64 R24, c[0x0][0x8a8] ;  /* 0x00022a00ff187b82 */ /* 0x000ea20000000a00 */
[----:B------:R-:W2:Y:S02]  /*0200*/  LDCU.64 UR4, c[0x0][0x358] ;  /* 0x00006b00ff0477ac */ /* 0x000ea40008000a00 */
[----:B--2---:R2:W5:Y:S01]  /*0210*/  LDG.E R24, desc[UR4][R24.64] ;  /* 0x0000000418187981 */ /* 0x004562000c1e1900 */
[----:B------:R-:W-:Y:S05]  /*0220*/  BRA `(.L_x_2) ;  /* 0x0000000000087947 */ /* 0x000fea0003800000 */
.L_x_3:
[----:B------:R-:W2:Y:S02]  /*0230*/  LDCU UR4, c[0x0][0x8a0] ;  /* 0x00011400ff0477ac */ /* 0x000ea40008000800 */
[----:B--2---:R-:W-:Y:S02]  /*0240*/  MOV R24, UR4 ;  /* 0x0000000400187c02 */ /* 0x004fe40008000f00 */
.L_x_2:
[----:B------:R-:W-:Y:S01]  /*0250*/  IMAD.U32 R0, RZ, RZ, UR17 ;  /* 0x00000011ff007e24 */ /* 0x000fe2000f8e00ff */
[----:B------:R-:W-:Y:S04]  /*0260*/  BSSY.RECONVERGENT B0, `(.L_x_4) ;  /* 0x000000c000007945 */ /* 0x000fe80003800200 */
[C---:B------:R-:W-:Y:S02]  /*0270*/  ISETP.NE.OR P1, PT, R0.reuse, 0x1, !P3 ;  /* 0x000000010000780c */ /* 0x040fe40005f25670 */
[----:B------:R-:W-:-:S11]  /*0280*/  ISETP.NE.OR P0, PT, R0, 0x3, !P3 ;  /* 0x000000030000780c */ /* 0x000fd60005f05670 */
[----:B------:R-:W-:Y:S05]  /*0290*/  @P1 BRA `(.L_x_5) ;  /* 0x0000000000201947 */ /* 0x000fea0003800000 */
[----:B------:R-:W3:Y:S02]  /*02a0*/  LDCU.64 UR4, c[0x0][0x348] ;  /* 0x00006900ff0477ac */ /* 0x000ee40008000a00 */
[----:B---3--:R-:W-:Y:S02]  /*02b0*/  UIADD3 UR6, UP1, UPT, UR4, 0x80, URZ ;  /* 0x0000008004067890 */ /* 0x008fe4000ff3e0ff */
[----:B------:R-:W-:Y:S02]  /*02c0*/  UIADD3 UR4, UP0, UPT, UR4, 0x180, URZ ;  /* 0x0000018004047890 */ /* 0x000fe4000ff1e0ff */
[----:B------:R-:W-:Y:S02]  /*02d0*/  UIADD3.X UR7, UPT, UPT, URZ, UR5, URZ, UP1, !UPT ;  /* 0x00000005ff077290 */ /* 0x000fe40008ffe4ff */
[----:B------:R-:W-:-:S07]  /*02e0*/  UIADD3.X UR5, UPT, UPT, URZ, UR5, URZ, UP0, !UPT ;  /* 0x00000005ff057290 */ /* 0x000fce00087fe4ff */
[----:B------:R3:W-:Y:S02]  /*02f0*/  UTMACCTL.PF [UR6] ;  /* 0x00000000060079b9 */ /* 0x0007e40008040000 */
[----:B------:R3:W-:Y:S02]  /*0300*/  UTMACCTL.PF [UR4] ;  /* 0x00000000040079b9 */ /* 0x0007e40008040000 */
[----:B---3--:R-:W-:Y:S01]  /*0310*/  NOP ;  /* 0x0000000000007918 */ /* 0x008fe20000000000 */
.L_x_5:
[----:B------:R-:W-:Y:S05]  /*0320*/  BSYNC.RECONVERGENT B0 ;  /* 0x0000000000007941 */ /* 0x000fea0003800200 */
.L_x_4:
[----:B------:R-:W-:Y:S04]  /*0330*/  BSSY.RECONVERGENT B0, `(.L_x_6) ;  /* 0x000000a000007945 */ /* 0x000fe80003800200 */
        /* <DEDUP_REMOVED lines=9> */
.L_x_7:
[----:B------:R-:W-:Y:S05]  /*03d0*/  BSYNC.RECONVERGENT B0 ;  /* 0x0000000000007941 */ /* 0x000fea0003800200 */
.L_x_6:
[----:B------:R-:W3:Y:S01]  /*03e0*/  LDCU.64 UR4, c[0x0][0x888] ;  /* 0x00011100ff0477ac */ /* 0x000ee20008000a00 */
[----:B------:R-:W-:Y:S02]  /*03f0*/  UISETP.EQ.U32.AND UP1, UPT, UR8, URZ, UPT ;  /* 0x000000ff0800728c */ /* 0x000fe4000bf22070 */
[----:B------:R-:W-:Y:S02]  /*0400*/  UPLOP3.LUT UP3, UPT, UPT, UPT, UPT, 0x80, 0x8 ;  /* 0x000000000008789c */ /* 0x000fe40003f6f070 */
[----:B---3--:R-:W-:-:S04]  /*0410*/  UISETP.NE.U32.AND UP0, UPT, UR4, URZ, UPT ;  /* 0x000000ff0400728c */ /* 0x008fc8000bf05070 */
[----:B------:R-:W-:-:S04]  /*0420*/  UISETP.NE.AND.EX UP0, UPT, UR5, URZ, UPT, UP0 ;  /* 0x000000ff0500728c */ /* 0x000fc8000bf05300 */
[----:B------:R-:W-:-:S04]  /*0430*/  UISETP.EQ.OR.EX UP2, UPT, UR9, URZ, !UP0, UP1 ;  /* 0x000000ff0900728c */ /* 0x000fc8000c742710 */
[----:B------:R-:W-:-:S06]  /*0440*/  UP2UR UR4, UPR, URZ, 0x4 ;  /* 0x00000004ff047883 */ /* 0x000fcc0008000000 */
[----:B------:R-:W-:Y:S01]  /*0450*/  MOV R55, UR4 ;  /* 0x0000000400377c02 */ /* 0x000fe20008000f00 */
[----:B------:R-:W-:Y:S06]  /*0460*/  BRA.U !UP2, `(.L_x_8) ;  /* 0x000000010a207547 */ /* 0x000fec000b800000 */
[----:B------:R-:W-:Y:S01]  /*0470*/  UISETP.NE.U32.AND UP1, UPT, UR8, URZ, UPT ;  /* 0x000000ff0800728c */ /* 0x000fe2000bf25070 */
[----:B-----5:R-:W-:Y:S01]  /*0480*/  FSETP.NEU.AND P0, PT, R27, RZ, PT ;  /* 0x000000ff1b00720b */ /* 0x020fe20003f0d000 */
[----:B------:R-:W-:Y:S02]  /*0490*/  USEL UR4, URZ, 0xffffffff, UP0 ;  /* 0xffffffffff047887 */ /* 0x000fe40008000000 */
[----:B------:R-:W-:-:S10]  /*04a0*/  UISETP.NE.AND.EX UP1, UPT, UR9, URZ, UPT, UP1 ;  /* 0x000000ff0900728c */ /* 0x000fd4000bf25310 */
[----:B------:R-:W-:Y:S01]  /*04b0*/  VOTEU.ANY UP0, P0 ;  /* 0x0000000000ff7886 */ /* 0x000fe20000000100 */
[----:B------:R-:W-:-:S04]  /*04c0*/  @!UP1 USEL UR4, URZ, 0xffffffff, UP0 ;  /* 0xffffffffff049887 */ /* 0x000fc80008000000 */
[----:B------:R-:W-:-:S04]  /*04d0*/  ULOP3.LUT UR4, UR4, 0x1, URZ, 0xc0, !UPT ;  /* 0x0000000104047892 */ /* 0x000fc8000f8ec0ff */
[----:B------:R-:W-:-:S11]  /*04e0*/  UISETP.NE.U32.AND UP3, UPT, UR4, 0x1, UPT ;  /* 0x000000010400788c */ /* 0x000fd6000bf65070 */
.L_x_8:
[----:B-1----:R-:W1:Y:S01]  /*04f0*/  SHFL.IDX PT, R2, R53, RZ, 0x1f ;  /* 0x00001fff35027589 */ /* 0x002e6200000e0000 */
[----:B------:R-:W-:-:S04]  /*0500*/  UISETP.NE.AND UP0, UPT, UR17, 0x2, UPT ;  /* 0x000000021100788c */ /* 0x000fc8000bf05270 */
[----:B------:R-:W-:Y:S01]  /*0510*/  USEL UR40, URZ, 0x1, UP0 ;  /* 0x00000001ff287887 */ /* 0x000fe20008000000 */
[----:B-1----:R-:W-:-:S13]  /*0520*/  ISETP.NE.AND P0, PT, R2, RZ, PT ;  /* 0x000000ff0200720c */ /* 0x002fda0003f05270 */
[----:B------:R-:W-:Y:S05]  /*0530*/  @P0 BRA `(.L_x_9) ;  /* 0x0000000000580947 */ /* 0x000fea0003800000 */
[----:B------:R-:W1:Y:S01]  /*0540*/  S2UR UR4, SR_CgaCtaId ;  /* 0x00000000000479c3 */ /* 0x000e620000008800 */
[----:B------:R-:W-:Y:S01]  /*0550*/  UMOV UR5, 0x400 ;  /* 0x0000040000057882 */ /* 0x000fe20000000000 */
[----:B------:R-:W-:Y:S01]  /*0560*/  UMOV UR8, 0x1 ;  /* 0x0000000100087882 */ /* 0x000fe20000000000 */
[----:B------:R-:W-:Y:S01]  /*0570*/  UMOV UR6, 0x8 ;  /* 0x0000000800067882 */ /* 0x000fe20000000000 */
[----:B------:R-:W-:-:S04]  /*0580*/  UIADD3 UR8, UPT, UPT, -UR8, 0x100000, URZ ;  /* 0x0010000008087890 */ /* 0x000fc8000fffe1ff */
[----:B------:R-:W-:Y:S02]  /*0590*/  USHF.L.U32 UR9, UR8, 0xb, URZ ;  /* 0x0000000b08097899 */ /* 0x000fe400080006ff */
[----:B------:R-:W-:Y:S02]  /*05a0*/  USHF.L.U32 UR8, UR8, 0x1, URZ ;  /* 0x0000000108087899 */ /* 0x000fe400080006ff */
[----:B------:R-:W-:-:S04]  /*05b0*/  UIADD3 UR6, UPT, UPT, -UR6, 0x100000, URZ ;  /* 0x0010000006067890 */ /* 0x000fc8000fffe1ff */
[----:B------:R-:W-:Y:S02]  /*05c0*/  USHF.L.U32 UR7, UR6, 0xb, URZ ;  /* 0x0000000b06077899 */ /* 0x000fe400080006ff */
[----:B------:R-:W-:Y:S01]  /*05d0*/  USHF.L.U32 UR6, UR6, 0x1, URZ ;  /* 0x0000000106067899 */ /* 0x000fe200080006ff */
[----:B------:R-:W-:Y:S01]  /*05e0*/  ELECT P0, URZ, PT ;  /* 0x0000000000ff782f */ /* 0x000fe20003800000 */
[----:B-1----:R-:W-:Y:S01]  /*05f0*/  ULEA UR4, UR4, UR5, 0x18 ;  /* 0x0000000504047291 */ /* 0x002fe2000f8ec0ff */
[----:B------:R-:W1:Y:S11]  /*0600*/  FENCE.VIEW.ASYNC.S ;  /* 0x00000000000073c6 */ /* 0x000e760000000000 */
[----:B-1----:R1:W3:Y:S01]  /*0610*/  SYNCS.EXCH.64 URZ, [UR4], UR8 ;  /* 0x0000000804ff75b2 */ /* 0x0022e20008000100 */
[----:B------:R1:W4:Y:S01]  /*0620*/  SYNCS.EXCH.64 URZ, [UR4+0x20], UR6 ;  /* 0x0000200604ff75b2 */ /* 0x0003220008000100 */
[----:B------:R1:W1:Y:S01]  /*0630*/  SYNCS.EXCH.64 URZ, [UR4+0x8], UR8 ;  /* 0x0000080804ff75b2 */ /* 0x0002620008000100 */
[----:B------:R1:W1:Y:S01]  /*0640*/  SYNCS.EXCH.64 URZ, [UR4+0x28], UR6 ;  /* 0x0000280604ff75b2 */ /* 0x0002620008000100 */
[----:B------:R1:W1:Y:S01]  /*0650*/  SYNCS.EXCH.64 URZ, [UR4+0x10], UR8 ;  /* 0x0000100804ff75b2 */ /* 0x0002620008000100 */
[----:B------:R1:W1:Y:S01]  /*0660*/  SYNCS.EXCH.64 URZ, [UR4+0x30], UR6 ;  /* 0x0000300604ff75b2 */ /* 0x0002620008000100 */
[----:B------:R1:W1:Y:S01]  /*0670*/  SYNCS.EXCH.64 URZ, [UR4+0x18], UR8 ;  /* 0x0000180804ff75b2 */ /* 0x0002620008000100 */
[----:B------:R1:W1:Y:S01]  /*0680*/  SYNCS.EXCH.64 URZ, [UR4+0x38], UR6 ;  /* 0x0000380604ff75b2 */ /* 0x0002620008000100 */
[----:B------:R-:W-:Y:S01]  /*0690*/  NOP ;  /* 0x0000000000007918 */ /* 0x000fe20000000000 */
.L_x_9:
[----:B------:R-:W2:Y:S01]  /*06a0*/  SHFL.IDX PT, R2, R53, RZ, 0x1f ;  /* 0x00001fff35027589 */ /* 0x000ea200000e0000 */
[----:B------:R-:W-:Y:S01]  /*06b0*/  NOP ;  /* 0x0000000000007918 */ /* 0x000fe20000000000 */
[----:B--2---:R-:W-:-:S13]  /*06c0*/  ISETP.NE.AND P0, PT, R2, 0x1, PT ;  /* 0x000000010200780c */ /* 0x004fda0003f05270 */
[----:B------:R-:W-:Y:S05]  /*06d0*/  @P0 BRA `(.L_x_10) ;  /* 0x0000000000580947 */ /* 0x000fea0003800000 */
[----:B-1----:R-:W1:Y:S01]  /*06e0*/  S2UR UR4, SR_CgaCtaId ;  /* 0x00000000000479c3 */ /* 0x002e620000008800 */
        /* <DEDUP_REMOVED lines=12> */
[----:B-1----:R2:W1:Y:S01]  /*07b0*/  SYNCS.EXCH.64 URZ, [UR4+0x40], UR8 ;  /* 0x0000400804ff75b2 */ /* 0x0024620008000100 */
[----:B------:R2:W1:Y:S01]  /*07c0*/  SYNCS.EXCH.64 URZ, [UR4+0x60], UR6 ;  /* 0x0000600604ff75b2 */ /* 0x0004620008000100 */
[----:B------:R2:W1:Y:S01]  /*07d0*/  SYNCS.EXCH.64 URZ, [UR4+0x48], UR8 ;  /* 0x0000480804ff75b2 */ /* 0x0004620008000100 */
[----:B------:R2:W1:Y:S01]  /*07e0*/  SYNCS.EXCH.64 URZ, [UR4+0x68], UR6 ;  /* 0x0000680604ff75b2 */ /* 0x0004620008000100 */
[----:B------:R2:W1:Y:S01]  /*07f0*/  SYNCS.EXCH.64 URZ, [UR4+0x50], UR8 ;  /* 0x0000500804ff75b2 */ /* 0x0004620008000100 */
[----:B------:R2:W1:Y:S01]  /*0800*/  SYNCS.EXCH.64 URZ, [UR4+0x70], UR6 ;  /* 0x0000700604ff75b2 */ /* 0x0004620008000100 */
[----:B------:R2:W1:Y:S01]  /*0810*/  SYNCS.EXCH.64 URZ, [UR4+0x58], UR8 ;  /* 0x0000580804ff75b2 */ /* 0x0004620008000100 */
[----:B------:R2:W1:Y:S02]  /*0820*/  SYNCS.EXCH.64 URZ, [UR4+0x78], UR6 ;  /* 0x0000780604ff75b2 */ /* 0x0004640008000100 */
[----:B--2---:R-:W-:Y:S01]  /*0830*/  NOP ;  /* 0x0000000000007918 */ /* 0x004fe20000000000 */
.L_x_10:
[----:B------:R-:W2:Y:S01]  /*0840*/  SHFL.IDX PT, R2, R53, RZ, 0x1f ;  /* 0x00001fff35027589 */ /* 0x000ea200000e0000 */
[----:B------:R-:W-:Y:S01]  /*0850*/  NOP ;  /* 0x0000000000007918 */ /* 0x000fe20000000000 */
[----:B--2---:R-:W-:-:S13]  /*0860*/  ISETP.NE.AND P0, PT, R2, 0x3, PT ;  /* 0x000000030200780c */ /* 0x004fda0003f05270 */
[----:B------:R-:W-:Y:S05]  /*0870*/  @P0 BRA `(.L_x_11) ;  /* 0x0000000000300947 */ /* 0x000fea0003800000 */
[----:B-1----:R-:W1:Y:S01]  /*0880*/  S2UR UR4, SR_CgaCtaId ;  /* 0x00000000000479c3 */ /* 0x002e620000008800 */
[----:B------:R-:W-:Y:S01]  /*0890*/  UMOV UR6, 0x400 ;  /* 0x0000040000067882 */ /* 0x000fe20000000000 */
[----:B------:R-:W-:Y:S01]  /*08a0*/  UMOV UR5, 0x20 ;  /* 0x0000002000057882 */ /* 0x000fe20000000000 */
[----:B------:R-:W-:Y:S01]  /*08b0*/  ELECT P0, URZ, PT ;  /* 0x0000000000ff782f */ /* 0x000fe20003800000 */
[----:B-1----:R-:W-:Y:S02]  /*08c0*/  ULEA UR6, UR4, UR6, 0x18 ;  /* 0x0000000604067291 */ /* 0x002fe4000f8ec0ff */
[----:B------:R-:W-:-:S04]  /*08d0*/  UIADD3 UR4, UPT, UPT, -UR5, 0x100000, URZ ;  /* 0x0010000005047890 */ /* 0x000fc8000fffe1ff */
[----:B------:R-:W-:Y:S02]  /*08e0*/  USHF.L.U32 UR5, UR4, 0xb, URZ ;  /* 0x0000000b04057899 */ /* 0x000fe400080006ff */
[----:B------:R-:W-:Y:S01]  /*08f0*/  USHF.L.U32 UR4, UR4, 0x1, URZ ;  /* 0x0000000104047899 */ /* 0x000fe200080006ff */
[----:B------:R-:W1:Y:S11]  /*0900*/  FENCE.VIEW.ASYNC.S ;  /* 0x00000000000073c6 */ /* 0x000e760000000000 */
[----:B-1----:R2:W1:Y:S01]  /*0910*/  SYNCS.EXCH.64 URZ, [UR6+0x80], UR4 ;  /* 0x0000800406ff75b2 */ /* 0x0024620008000100 */
[----:B------:R2:W1:Y:S02]  /*0920*/  SYNCS.EXCH.64 URZ, [UR6+0x88], UR4 ;  /* 0x0000880406ff75b2 */ /* 0x0004640008000100 */
[----:B--2---:R-:W-:Y:S01]  /*0930*/  NOP ;  /* 0x0000000000007918 */ /* 0x004fe20000000000 */
.L_x_11:
[----:B------:R-:W2:Y:S01]  /*0940*/  SHFL.IDX PT, R2, R53, RZ, 0x1f ;  /* 0x00001fff35027589 */ /* 0x000ea200000e0000 */
[----:B------:R-:W-:Y:S01]  /*0950*/  NOP ;  /* 0x0000000000007918 */ /* 0x000fe20000000000 */
[----:B--2---:R-:W-:-:S13]  /*0960*/  ISETP.NE.AND P0, PT, R2, 0x4, PT ;  /* 0x000000040200780c */ /* 0x004fda0003f05270 */
[----:B------:R-:W-:Y:S05]  /*0970*/  @P0 BRA `(.L_x_12) ;  /* 0x00000000004c0947 */ /* 0x000fea0003800000 */
[----:B-1----:R-:W1:Y:S01]  /*0980*/  S2UR UR6, SR_CgaCtaId ;  /* 0x00000000000679c3 */ /* 0x002e620000008800 */
[----:B------:R-:W-:Y:S01]  /*0990*/  UMOV UR4, 0x720 ;  /* 0x0000072000047882 */ /* 0x000fe20000000000 */
[----:B------:R-:W-:Y:S01]  /*09a0*/  UMOV UR5, 0x400 ;  /* 0x0000040000057882 */ /* 0x000fe20000000000 */
[----:B------:R-:W-:Y:S01]  /*09b0*/  USEL UR4, UR4, 0x620, UP3 ;  /* 0x0000062004047887 */ /* 0x000fe20009800000 */
[----:B------:R-:W-:Y:S01]  /*09c0*/  UMOV UR8, 0x1 ;  /* 0x0000000100087882 */ /* 0x000fe20000000000 */
[----:B------:R-:W-:Y:S01]  /*09d0*/  ELECT P0, URZ, PT ;  /* 0x0000000000ff782f */ /* 0x000fe20003800000 */
[----:B------:R-:W-:-:S04]  /*09e0*/  UIADD3 UR8, UPT, UPT, -UR8, 0x100000, URZ ;  /* 0x0010000008087890 */ /* 0x000fc8000fffe1ff */
[----:B------:R-:W-:Y:S02]  /*09f0*/  USHF.L.U32 UR9, UR8, 0xb, URZ ;  /* 0x0000000b08097899 */ /* 0x000fe400080006ff */
[----:B------:R-:W-:Y:S02]  /*0a00*/  USHF.L.U32 UR8, UR8, 0x1, URZ ;  /* 0x0000000108087899 */ /* 0x000fe400080006ff */
[----:B-1----:R-:W-:Y:S02]  /*0a10*/  ULEA UR6, UR6, UR5, 0x18 ;  /* 0x0000000506067291 */ /* 0x002fe4000f8ec0ff */
[----:B------:R-:W-:-:S04]  /*0a20*/  UIADD3 UR4, UPT, UPT, -UR4, 0x100000, URZ ;  /* 0x0010000004047890 */ /* 0x000fc8000fffe1ff */
[----:B------:R-:W-:Y:S02]  /*0a30*/  USHF.L.U32 UR5, UR4, 0xb, URZ ;  /* 0x0000000b04057899 */ /* 0x000fe400080006ff */
[----:B------:R-:W-:Y:S01]  /*0a40*/  USHF.L.U32 UR4, UR4, 0x1, URZ ;  /* 0x0000000104047899 */ /* 0x000fe200080006ff */
[----:B------:R-:W1:Y:S03]  /*0a50*/  FENCE.VIEW.ASYNC.S ;  /* 0x00000000000073c6 */ /* 0x000e660000000000 */
[----:B-1----:R2:W1:Y:S08]  /*0a60*/  SYNCS.EXCH.64 URZ, [UR6+0x90], UR8 ;  /* 0x0000900806ff75b2 */ /* 0x0024700008000100 */
[----:B------:R2:W1:Y:S01]  /*0a70*/  SYNCS.EXCH.64 URZ, [UR6+0xa0], UR4 ;  /* 0x0000a00406ff75b2 */ /* 0x0004620008000100 */
[----:B------:R2:W1:Y:S01]  /*0a80*/  SYNCS.EXCH.64 URZ, [UR6+0x98], UR8 ;  /* 0x0000980806ff75b2 */ /* 0x0004620008000100 */
[----:B------:R2:W1:Y:S02]  /*0a90*/  SYNCS.EXCH.64 URZ, [UR6+0xa8], UR4 ;  /* 0x0000a80406ff75b2 */ /* 0x0004640008000100 */
[----:B--2---:R-:W-:Y:S01]  /*0aa0*/  NOP ;  /* 0x0000000000007918 */ /* 0x004fe20000000000 */
.L_x_12:
        /* <DEDUP_REMOVED lines=26> */
.L_x_13:
[----:B------:R-:W2:Y:S01]  /*0c50*/  SHFL.IDX PT, R2, R53, RZ, 0x1f ;  /* 0x00001fff35027589 */ /* 0x000ea200000e0000 */
[----:B------:R-:W1:Y:S01]  /*0c60*/  S2UR UR47, SR_CgaCtaId ;  /* 0x00000000002f79c3 */ /* 0x000e620000008800 */
[----:B------:R-:W-:Y:S01]  /*0c70*/  NOP ;  /* 0x0000000000007918 */ /* 0x000fe20000000000 */
[----:B--2---:R-:W-:-:S13]  /*0c80*/  ISETP.NE.AND P0, PT, R2, 0x3, PT ;  /* 0x000000030200780c */ /* 0x004fda0003f05270 */
[----:B-1----:R-:W-:Y:S05]  /*0c90*/  @P0 BRA `(.L_x_14) ;  /* 0x0000000000340947 */ /* 0x002fea0003800000 */
[----:B------:R-:W-:Y:S01]  /*0ca0*/  UMOV UR4, 0x400 ;  /* 0x0000040000047882 */ /* 0x000fe20000000000 */
[----:B------:R-:W-:Y:S01]  /*0cb0*/  UMOV UR6, 0x20 ;  /* 0x0000002000067882 */ /* 0x000fe20000000000 */
[----:B------:R-:W-:Y:S02]  /*0cc0*/  ULEA UR4, UR47, UR4, 0x18 ;  /* 0x000000042f047291 */ /* 0x000fe4000f8ec0ff */
[----:B------:R-:W-:-:S04]  /*0cd0*/  UIADD3 UR6, UPT, UPT, -UR6, 0x100000, URZ ;  /* 0x0010000006067890 */ /* 0x000fc8000fffe1ff */
[----:B------:R-:W-:Y:S02]  /*0ce0*/  USHF.L.U32 UR7, UR6, 0xb, URZ ;  /* 0x0000000b06077899 */ /* 0x000fe400080006ff */
[----:B------:R-:W-:Y:S01]  /*0cf0*/  USHF.L.U32 UR6, UR6, 0x1, URZ ;  /* 0x0000000106067899 */ /* 0x000fe200080006ff */
[----:B------:R-:W-:Y:S01]  /*0d00*/  ELECT P0, URZ, PT ;  /* 0x0000000000ff782f */ /* 0x000fe20003800000 */
[----:B------:R-:W1:Y:S10]  /*0d10*/  FENCE.VIEW.ASYNC.S ;  /* 0x00000000000073c6 */ /* 0x000e740000000000 */
[----:B-1----:R1:W2:Y:S01]  /*0d20*/  SYNCS.EXCH.64 URZ, [UR4+0xf0], UR6 ;  /* 0x0000f00604ff75b2 */ /* 0x0022a20008000100 */
[----:B------:R1:W1:Y:S01]  /*0d30*/  SYNCS.EXCH.64 URZ, [UR4+0x100], UR6 ;  /* 0x0001000604ff75b2 */ /* 0x0002620008000100 */
[----:B------:R1:W1:Y:S01]  /*0d40*/  SYNCS.EXCH.64 URZ, [UR4+0xf8], UR6 ;  /* 0x0000f80604ff75b2 */ /* 0x0002620008000100 */
[----:B------:R1:W1:Y:S01]  /*0d50*/  SYNCS.EXCH.64 URZ, [UR4+0x108], UR6 ;  /* 0x0001080604ff75b2 */ /* 0x0002620008000100 */
[----:B------:R-:W-:Y:S01]  /*0d60*/  NOP ;  /* 0x0000000000007918 */ /* 0x000fe20000000000 */
.L_x_14:
[----:B-1----:R-:W1:Y:S01]  /*0d70*/  LDCU UR4, c[0x0][0x36c] ;  /* 0x00006d80ff0477ac */ /* 0x002e620008000800 */
[----:B------:R-:W-:Y:S01]  /*0d80*/  ISETP.NE.OR P3, PT, R0, 0x2, !P3 ;  /* 0x000000020000780c */ /* 0x000fe20005f65670 */
[----:B------:R-:W-:Y:S01]  /*0d90*/  NOP ;  /* 0x0000000000007918 */ /* 0x000fe20000000000 */
[----:B------:R-:W-:Y:S01]  /*0da0*/  LOP3.LUT R0, R64, 0x1f, RZ, 0xc0, !PT ;  /* 0x0000001f40007812 */ /* 0x000fe200078ec0ff */
[----:B------:R-:W-:Y:S02]  /*0db0*/  UISETP.NE.AND UP4, UPT, UR17, URZ, UPT ;  /* 0x000000ff1100728c */ /* 0x000fe4000bf85270 */
[----:B-1----:R-:W-:-:S09]  /*0dc0*/  UISETP.EQ.U32.AND UP5, UPT, UR4, 0x1, UPT ;  /* 0x000000010400788c */ /* 0x002fd2000bfa2070 */
[----:B------:R-:W-:Y:S05]  /*0dd0*/  BRA.U !UP5, `(.L_x_15) ;  /* 0x000000010d087547 */ /* 0x000fea000b800000 */
[----:B--234-:R-:W-:Y:S01]  /*0de0*/  UCGABAR_ARV ;  /* 0x00000000000079c7 */ /* 0x01cfe20008000000 */
[----:B------:R-:W-:Y:S05]  /*0df0*/  BRA `(.L_x_16) ;  /* 0x0000000000047947 */ /* 0x000fea0003800000 */
.L_x_15:
[----:B--234-:R-:W-:Y:S01]  /*0e00*/  NOP ;  /* 0x0000000000007918 */ /* 0x01cfe20000000000 */
.L_x_16:
[----:B------:R-:W1:Y:S01]  /*0e10*/  S2UR UR7, SR_CTAID.X ;  /* 0x00000000000779c3 */ /* 0x000e620000002500 */
[----:B------:R-:W-:-:S05]  /*0e20*/  CS2R.32 R54, SR_CgaSize ;  /* 0x0000000000367805 */ /* 0x000fca0000008a00 */
[----:B------:R-:W-:-:S05]  /*0e30*/  IMAD R54, R54, -0xa0, RZ ;  /* 0xffffff6036367824 */ /* 0x000fca00078e02ff */
[----:B------:R-:W-:-:S14]  /*0e40*/  R2UR UR5, R54 ;  /* 0x00000000360572ca */ /* 0x000fdc00000e0000 */
[----:B------:R-:W2:Y:S01]  /*0e50*/  LDCU UR5, c[0x0][UR5+0x2b0] ;  /* 0x00005600050577ac */ /* 0x000ea20008000800 */
[----:B------:R-:W-:-:S05]  /*0e60*/  CS2R.32 R54, SR_CgaSize ;  /* 0x0000000000367805 */ /* 0x000fca0000008a00 */
[----:B------:R-:W-:-:S05]  /*0e70*/  IMAD R54, R54, -0xa0, RZ ;  /* 0xffffff6036367824 */ /* 0x000fca00078e02ff */
[----:B------:R-:W-:-:S14]  /*0e80*/  R2UR UR4, R54 ;  /* 0x00000000360472ca */ /* 0x000fdc00000e0000 */
[----:B------:R-:W3:Y:S01]  /*0e90*/  LDCU UR4, c[0x0][UR4+0x2b4] ;  /* 0x00005680040477ac */ /* 0x000ee20008000800 */
[----:B------:R-:W4:Y:S01]  /*0ea0*/  S2UR UR8, SR_CTAID.Y ;  /* 0x00000000000879c3 */ /* 0x000f220000002600 */
[----:B------:R-:W-:-:S05]  /*0eb0*/  CS2R.32 R54, SR_CgaSize ;  /* 0x0000000000367805 */ /* 0x000fca0000008a00 */
[----:B------:R-:W-:-:S05]  /*0ec0*/  IMAD R54, R54, -0xa0, RZ ;  /* 0xffffff6036367824 */ /* 0x000fca00078e02ff */
[----:B------:R-:W-:-:S14]  /*0ed0*/  R2UR UR9, R54 ;  /* 0x00000000360972ca */ /* 0x000fdc00000e0000 */
[----:B------:R-:W3:Y:S01]  /*0ee0*/  LDCU UR9, c[0x0][UR9+0x2a0] ;  /* 0x00005400090977ac */ /* 0x000ee20008000800 */
[----:B------:R-:W3:Y:S01]  /*0ef0*/  LDCU UR21, c[0x0][0xb24] ;  /* 0x00016480ff1577ac */ /* 0x000ee20008000800 */
[----:B------:R-:W1:Y:S01]  /*0f00*/  S2UR UR36, SR_CTAID.Z ;  /* 0x00000000002479c3 */ /* 0x000e620000002700 */
[----:B------:R-:W-:-:S05]  /*0f10*/  CS2R.32 R54, SR_CgaSize ;  /* 0x0000000000367805 */ /* 0x000fca0000008a00 */
[----:B------:R-:W-:-:S05]  /*0f20*/  IMAD R54, R54, -0xa0, RZ ;  /* 0xffffff6036367824 */ /* 0x000fca00078e02ff */
[----:B------:R-:W-:-:S14]  /*0f30*/  R2UR UR63, R54 ;  /* 0x00000000363f72ca */ /* 0x000fdc00000e0000 */
[----:B------:R-:W3:Y:S01]  /*0f40*/  LDCU UR63, c[0x0][UR63+0x2a4] ;  /* 0x000054803f3f77ac */ /* 0x000ee20008000800 */
[----:B------:R-:W3:Y:S01]  /*0f50*/  LDCU UR42, c[0x0][0xb24] ;  /* 0x00016480ff2a77ac */ /* 0x000ee20008000800 */
[----:B-1----:R-:W-:Y:S01]  /*0f60*/  I2FP.F32.U32 R3, UR7 ;  /* 0x0000000700037c45 */ /* 0x002fe20008201000 */
[----:B------:R-:W1:Y:S04]  /*0f70*/  LDCU UR28, c[0x0][0xb30] ;  /* 0x00016600ff1c77ac */ /* 0x000e680008000800 */
[----:B--2---:R-:W-:Y:S01]  /*0f80*/  FMUL R3, R3, UR5 ;  /* 0x0000000503037c20 */ /* 0x004fe20008400000 */
[----:B------:R-:W-:Y:S01]  /*0f90*/  USHF.L.U32 UR26, UR47, 0x8, URZ ;  /* 0x000000082f1a7899 */ /* 0x000fe200080006ff */
[----:B----4-:R-:W-:Y:S01]  /*0fa0*/  I2FP.F32.U32 R2, UR8 ;  /* 0x0000000800027c45 */ /* 0x010fe20008201000 */
[----:B---3--:R-:W-:-:S03]  /*0fb0*/  UISETP.GE.AND UP2, UPT, UR21, 0x1, UPT ;  /* 0x000000011500788c */ /* 0x008fc6000bf46270 */
[----:B------:R-:W2:Y:S01]  /*0fc0*/  F2I.U32.TRUNC.NTZ R3, R3 ;  /* 0x0000000300037305 */ /* 0x000ea2000020f000 */
[----:B------:R-:W-:Y:S01]  /*0fd0*/  UMOV UR16, UR7 ;  /* 0x0000000700107c82 */ /* 0x000fe20008000000 */
[----:B------:R-:W-:Y:S01]  /*0fe0*/  FMUL R2, R2, UR4 ;  /* 0x0000000402027c20 */ /* 0x000fe20008400000 */
[----:B------:R-:W-:-:S05]  /*0ff0*/  UMOV UR20, UR8 ;  /* 0x0000000800147c82 */ /* 0x000fca0008000000 */
[----:B------:R-:W3:Y:S01]  /*1000*/  F2I.U32.TRUNC.NTZ R2, R2 ;  /* 0x0000000200027305 */ /* 0x000ee2000020f000 */
[----:B--2---:R-:W-:Y:S02]  /*1010*/  R2UR UR4, R3 ;  /* 0x00000000030472ca */ /* 0x004fe400000e0000 */
[----:B---3--:R-:W-:Y:S02]  /*1020*/  R2UR UR6, R2 ;  /* 0x00000000020672ca */ /* 0x008fe400000e0000 */
[----:B------:R-:W-:-:S09]  /*1030*/  PRMT R2, RZ, 0x7610, R2 ;  /* 0x00007610ff027816 */ /* 0x000fd20000000002 */
[----:B------:R-:W-:-:S04]  /*1040*/  UIADD3 UR5, UPT, UPT, -UR4, URZ, URZ ;  /* 0x000000ff04057290 */ /* 0x000fc8000fffe1ff */
[----:B------:R-:W-:Y:S02]  /*1050*/  UIMAD UR5, UR9, UR5, UR7 ;  /* 0x00000005090572a4 */ /* 0x000fe4000f8e0207 */
[----:B------:R-:W-:-:S04]  /*1060*/  UIADD3 UR4, UPT, UPT, -UR6, URZ, URZ ;  /* 0x000000ff06047290 */ /* 0x000fc8000fffe1ff */
[----:B------:R-:W-:Y:S01]  /*1070*/  IMAD.U32 R54, RZ, RZ, UR5 ;  /* 0x00000005ff367e24 */ /* 0x000fe2000f8e00ff */
[----:B------:R-:W-:Y:S01]  /*1080*/  UIMAD UR63, UR63, UR4, UR8 ;  /* 0x000000043f3f72a4 */ /* 0x000fe2000f8e0208 */
[----:B-1----:R-:W-:Y:S11]  /*1090*/  BRA.U UP4, `(.L_x_17) ;  /* 0x00000001047c7547 */ /* 0x002ff6000b800000 */
[----:B------:R-:W-:Y:S01]  /*10a0*/  UISETP.NE.AND UP0, UPT, UR63, 0x1, UPT ;  /* 0x000000013f00788c */ /* 0x000fe2000bf05270 */
[----:B------:R-:W-:Y:S01]  /*10b0*/  R2UR UR8, R54 ;  /* 0x00000000360872ca */ /* 0x000fe200000e0000 */
[----:B------:R-:W-:Y:S02]  /*10c0*/  UISETP.NE.AND UP1, UPT, UR63, 0x2, UPT ;  /* 0x000000023f00788c */ /* 0x000fe4000bf25270 */
[----:B------:R-:W-:Y:S02]  /*10d0*/  USEL UR5, URZ, 0x2, UP0 ;  /* 0x00000002ff057887 */ /* 0x000fe40008000000 */
[----:B------:R-:W-:Y:S02]  /*10e0*/  UISETP.NE.AND UP0, UPT, UR63, 0x3, UPT ;  /* 0x000000033f00788c */ /* 0x000fe4000bf05270 */
[----:B------:R-:W-:Y:S02]  /*10f0*/  USEL UR4, URZ, 0x4, UP1 ;  /* 0x00000004ff047887 */ /* 0x000fe40008800000 */
[----:B------:R-:W-:-:S02]  /*1100*/  UISETP.NE.AND UP1, UPT, UR63, 0x4, UPT ;  /* 0x000000043f00788c */ /* 0x000fc4000bf25270 */
[----:B------:R-:W-:Y:S02]  /*1110*/  USEL UR7, URZ, 0x8, UP0 ;  /* 0x00000008ff077887 */ /* 0x000fe40008000000 */
[----:B------:R-:W-:Y:S02]  /*1120*/  UISETP.NE.AND UP0, UPT, UR63, 0x5, UPT ;  /* 0x000000053f00788c */ /* 0x000fe4000bf05270 */
[----:B------:R-:W-:Y:S02]  /*1130*/  USEL UR6, URZ, 0x10, UP1 ;  /* 0x00000010ff067887 */ /* 0x000fe40008800000 */
[----:B------:R-:W-:Y:S02]  /*1140*/  UISETP.NE.AND UP1, UPT, UR63, 0x6, UPT ;  /* 0x000000063f00788c */ /* 0x000fe4000bf25270 */
[----:B------:R-:W-:Y:S02]  /*1150*/  USEL UR11, URZ, 0x20, UP0 ;  /* 0x00000020ff0b7887 */ /* 0x000fe40008000000 */
[----:B------:R-:W-:-:S02]  /*1160*/  UISETP.NE.AND UP0, UPT, UR63, 0x7, UPT ;  /* 0x000000073f00788c */ /* 0x000fc4000bf05270 */
[----:B------:R-:W-:Y:S02]  /*1170*/  USEL UR12, URZ, 0x40, UP1 ;  /* 0x00000040ff0c7887 */ /* 0x000fe40008800000 */
[----:B------:R-:W-:Y:S02]  /*1180*/  UISETP.NE.AND UP1, UPT, UR63, URZ, UPT ;  /* 0x000000ff3f00728c */ /* 0x000fe4000bf25270 */
[----:B------:R-:W-:Y:S02]  /*1190*/  USEL UR13, URZ, 0x80, UP0 ;  /* 0x00000080ff0d7887 */ /* 0x000fe40008000000 */
[----:B------:R-:W-:Y:S02]  /*11a0*/  UISETP.NE.AND UP0, UPT, UR8, URZ, UPT ;  /* 0x000000ff0800728c */ /* 0x000fe4000bf05270 */
[----:B------:R-:W-:Y:S02]  /*11b0*/  UISETP.EQ.OR UP1, UPT, UR8, URZ, !UP1 ;  /* 0x000000ff0800728c */ /* 0x000fe4000cf22670 */
[----:B------:R-:W-:-:S02]  /*11c0*/  USEL UR9, UR5, 0x2, UP0 ;  /* 0x0000000205097887 */ /* 0x000fc40008000000 */
[----:B------:R-:W-:Y:S02]  /*11d0*/  USEL UR4, UR4, 0x4, UP0 ;  /* 0x0000000404047887 */ /* 0x000fe40008000000 */
[----:B------:R-:W-:Y:S02]  /*11e0*/  USEL UR5, URZ, 0x1, !UP1 ;  /* 0x00000001ff057887 */ /* 0x000fe4000c800000 */
[----:B------:R-:W-:Y:S02]  /*11f0*/  USEL UR10, UR7, 0x8, UP0 ;  /* 0x00000008070a7887 */ /* 0x000fe40008000000 */
[----:B------:R-:W-:Y:S02]  /*1200*/  USEL UR8, UR6, 0x10, UP0 ;  /* 0x0000001006087887 */ /* 0x000fe40008000000 */
[----:B------:R-:W-:Y:S02]  /*1210*/  UIADD3 UR4, UPT, UPT, UR4, UR9, UR5 ;  /* 0x0000000904047290 */ /* 0x000fe4000fffe005 */
[----:B------:R-:W-:-:S02]  /*1220*/  USEL UR7, UR11, 0x20, UP0 ;  /* 0x000000200b077887 */ /* 0x000fc40008000000 */
[----:B------:R-:W-:Y:S02]  /*1230*/  USEL UR6, UR12, 0x40, UP0 ;  /* 0x000000400c067887 */ /* 0x000fe40008000000 */
[----:B------:R-:W-:Y:S02]  /*1240*/  UIADD3 UR4, UPT, UPT, UR8, UR10, UR4 ;  /* 0x0000000a08047290 */ /* 0x000fe4000fffe004 */
[----:B------:R-:W-:Y:S02]  /*1250*/  USEL UR5, UR13, 0x80, UP0 ;  /* 0x000000800d057887 */ /* 0x000fe40008000000 */
[----:B------:R-:W-:-:S04]  /*1260*/  UIADD3 UR4, UPT, UPT, UR6, UR7, UR4 ;  /* 0x0000000706047290 */ /* 0x000fc8000fffe004 */
[----:B------:R-:W-:-:S06]  /*1270*/  UIADD3 UR4, UPT, UPT, UR4, UR5, URZ ;  /* 0x0000000504047290 */ /* 0x000fcc000fffe0ff */
[----:B------:R-:W-:Y:S02]  /*1280*/  MOV R2, UR4 ;  /* 0x0000000400027c02 */ /* 0x000fe40008000f00 */
.L_x_17:
[----:B------:R-:W-:Y:S05]  /*1290*/  BRA.U !UP2, `(.L_x_18) ;  /* 0x000000010ad47547 */ /* 0x000fea000b800000 */
[----:B------:R-:W1:Y:S01]  /*12a0*/  LDCU.128 UR12, c[0x0][0xb10] ;  /* 0x00016200ff0c77ac */ /* 0x000e620008000c00 */
[----:B------:R-:W2:Y:S01]  /*12b0*/  LDCU UR6, c[0x0][0x370] ;  /* 0x00006e00ff0677ac */ /* 0x000ea20008000800 */
[----:B------:R-:W3:Y:S01]  /*12c0*/  LDCU UR5, c[0x0][0x374] ;  /* 0x00006e80ff0577ac */ /* 0x000ee20008000800 */
[----:B------:R-:W4:Y:S01]  /*12d0*/  LDCU UR27, c[0x0][0xb0c] ;  /* 0x00016180ff1b77ac */ /* 0x000f220008000800 */
[----:B------:R-:W4:Y:S01]  /*12e0*/  LDCU UR4, c[0x0][0xb20] ;  /* 0x00016400ff0477ac */ /* 0x000f220008000800 */
[----:B------:R-:W4:Y:S01]  /*12f0*/  LDCU.64 UR8, c[0x0][0xb28] ;  /* 0x00016500ff0877ac */ /* 0x000f220008000a00 */
[----:B-1----:R-:W-:Y:S02]  /*1300*/  UISETP.NE.AND UP0, UPT, UR14, 0x1, UPT ;  /* 0x000000010e00788c */ /* 0x002fe4000bf05270 */
[----:B---3--:R-:W-:Y:S02]  /*1310*/  UIMAD.WIDE.U32 UR10, UR5, UR15, URZ ;  /* 0x0000000f050a72a5 */ /* 0x008fe4000f8e00ff */
[----:B--2---:R-:W-:-:S02]  /*1320*/  UIMAD.WIDE.U32 UR22, UR6, UR12, URZ ;  /* 0x0000000c061672a5 */ /* 0x004fc4000f8e00ff */
[----:B----4-:R-:W-:Y:S02]  /*1330*/  UISETP.NE.AND UP1, UPT, UR27, 0x1, UPT ;  /* 0x000000011b00788c */ /* 0x010fe4000bf25270 */
[----:B------:R-:W-:Y:S01]  /*1340*/  UISETP.NE.AND UP2, UPT, UR21, 0x1, UPT ;  /* 0x000000011500788c */ /* 0x000fe2000bf45270 */
[----:B------:R-:W-:Y:S02]  /*1350*/  UMOV UR10, UR11 ;  /* 0x0000000b000a7c82 */ /* 0x000fe40008000000 */
[----:B------:R-:W-:Y:S01]  /*1360*/  UMOV UR22, UR23 ;  /* 0x0000001700167c82 */ /* 0x000fe20008000000 */
[----:B------:R-:W-:Y:S02]  /*1370*/  @UP0 USHF.R.U32.HI UR5, URZ, UR4, UR10 ;  /* 0x00000004ff050299 */ /* 0x000fe4000801160a */
[----:B------:R-:W-:Y:S02]  /*1380*/  UIMAD.WIDE.U32 UR24, UR20, UR15, URZ ;  /* 0x0000000f141872a5 */ /* 0x000fe4000f8e00ff */
[----:B------:R-:W-:-:S02]  /*1390*/  UIMAD.WIDE.U32 UR10, UR5, UR8, URZ ;  /* 0x00000008050a72a5 */ /* 0x000fc4000f8e00ff */
[----:B------:R-:W-:Y:S02]  /*13a0*/  @UP1 USHF.R.U32.HI UR6, URZ, UR13, UR22 ;  /* 0x0000000dff061299 */ /* 0x000fe40008011616 */
[----:B------:R-:W-:Y:S02]  /*13b0*/  UIMAD.WIDE.U32 UR18, UR16, UR12, URZ ;  /* 0x0000000c101272a5 */ /* 0x000fe4000f8e00ff */
[----:B------:R-:W-:Y:S01]  /*13c0*/  UIMAD.WIDE.U32 UR22, UR6, UR8, URZ ;  /* 0x00000008061672a5 */ /* 0x000fe2000f8e00ff */
[----:B------:R-:W-:Y:S01]  /*13d0*/  UMOV UR24, UR25 ;  /* 0x0000001900187c82 */ /* 0x000fe20008000000 */
[----:B------:R-:W-:Y:S01]  /*13e0*/  UMOV UR10, UR11 ;  /* 0x0000000b000a7c82 */ /* 0x000fe20008000000 */
[----:B------:R-:W-:Y:S02]  /*13f0*/  USHF.R.U32.HI UR24, URZ, UR4, UR24 ;  /* 0x00000004ff187299 */ /* 0x000fe40008011618 */
[----:B------:R-:W-:Y:S02]  /*1400*/  @UP2 USHF.R.U32.HI UR5, URZ, UR9, UR10 ;  /* 0x00000009ff052299 */ /* 0x000fe4000801160a */
[----:B------:R-:W-:Y:S01]  /*1410*/  UMOV UR7, UR23 ;  /* 0x0000001700077c82 */ /* 0x000fe20008000000 */
[----:B------:R-:W-:Y:S01]  /*1420*/  UMOV UR18, UR19 ;  /* 0x0000001300127c82 */ /* 0x000fe20008000000 */
[----:B------:R-:W-:-:S02]  /*1430*/  @UP2 USHF.R.U32.HI UR6, URZ, UR9, UR7 ;  /* 0x00000009ff062299 */ /* 0x000fc40008011607 */
[----:B------:R-:W-:Y:S02]  /*1440*/  USHF.R.U32.HI UR13, URZ, UR13, UR18 ;  /* 0x0000000dff0d7299 */ /* 0x000fe40008011612 */
[----:B------:R-:W-:Y:S02]  /*1450*/  USEL UR4, UR20, UR24, !UP0 ;  /* 0x0000001814047287 */ /* 0x000fe4000c000000 */
[----:B------:R-:W-:Y:S02]  /*1460*/  UIMAD UR7, UR5, UR21, URZ ;  /* 0x00000015050772a4 */ /* 0x000fe4000f8e02ff */
[----:B------:R-:W-:Y:S02]  /*1470*/  USEL UR5, UR16, UR13, !UP1 ;  /* 0x0000000d10057287 */ /* 0x000fe4000c800000 */
[----:B------:R-:W-:Y:S02]  /*1480*/  UIMAD UR12, UR6, UR21, URZ ;  /* 0x00000015060c72a4 */ /* 0x000fe4000f8e02ff */
[----:B------:R-:W-:-:S02]  /*1490*/  UISETP.GE.AND UP0, UPT, UR4, UR7, UPT ;  /* 0x000000070400728c */ /* 0x000fc4000bf06270 */
[----:B------:R-:W-:Y:S02]  /*14a0*/  UIMAD.WIDE.U32 UR10, UR4, UR8, URZ ;  /* 0x00000008040a72a5 */ /* 0x000fe4000f8e00ff */
[----:B------:R-:W-:Y:S02]  /*14b0*/  UISETP.GE.OR UP0, UPT, UR5, UR12, UP0 ;  /* 0x0000000c0500728c */ /* 0x000fe40008706670 */
[----:B------:R-:W-:Y:S02]  /*14c0*/  UIMAD.WIDE.U32 UR12, UR5, UR8, URZ ;  /* 0x00000008050c72a5 */ /* 0x000fe4000f8e00ff */
[----:B------:R-:W-:Y:S01]  /*14d0*/  UIADD3 UR10, UPT, UPT, -UR4, URZ, URZ ;  /* 0x000000ff040a7290 */ /* 0x000fe2000fffe1ff */
[----:B------:R-:W-:Y:S01]  /*14e0*/  UMOV UR8, UR11 ;  /* 0x0000000b00087c82 */ /* 0x000fe20008000000 */
[----:B------:R-:W-:Y:S02]  /*14f0*/  UIADD3 UR11, UPT, UPT, -UR5, URZ, URZ ;  /* 0x000000ff050b7290 */ /* 0x000fe4000fffe1ff */
[----:B------:R-:W-:-:S03]  /*1500*/  USHF.R.U32.HI UR8, URZ, UR9, UR8 ;  /* 0x00000009ff087299 */ /* 0x000fc60008011608 */
[----:B------:R-:W-:Y:S01]  /*1510*/  @!UP0 UMOV UR7, UR13 ;  /* 0x0000000d00078c82 */ /* 0x000fe20008000000 */
[----:B------:R-:W-:Y:S02]  /*1520*/  UIMAD UR20, UR14, UR10, UR20 ;  /* 0x0000000a0e1472a4 */ /* 0x000fe4000f8e0214 */
[----:B------:R-:W-:Y:S02]  /*1530*/  USEL UR8, UR4, UR8, !UP2 ;  /* 0x0000000804087287 */ /* 0x000fe4000d000000 */
[----:B------:R-:W-:Y:S02]  /*1540*/  @!UP0 USHF.R.U32.HI UR7, URZ, UR9, UR7 ;  /* 0x00000009ff078299 */ /* 0x000fe40008011607 */
[----:B------:R-:W-:Y:S02]  /*1550*/  UIADD3 UR9, UPT, UPT, -UR8, URZ, URZ ;  /* 0x000000ff08097290 */ /* 0x000fe4000fffe1ff */
[----:B------:R-:W-:Y:S02]  /*1560*/  @!UP0 USEL UR7, UR5, UR7, !UP2 ;  /* 0x0000000705078287 */ /* 0x000fe4000d000000 */
[----:B------:R-:W-:-:S02]  /*1570*/  UIMAD UR9, UR21, UR9, UR4 ;  /* 0x00000009150972a4 */ /* 0x000fc4000f8e0204 */
[----:B------:R-:W-:Y:S02]  /*1580*/  @!UP0 UIADD3 UR8, UPT, UPT, UR8, -UR7, URZ ;  /* 0x8000000708088290 */ /* 0x000fe4000fffe0ff */
[----:B------:R-:W-:Y:S02]  /*1590*/  @!UP0 UIMAD UR6, UR9, UR6, UR7 ;  /* 0x00000006090682a4 */ /* 0x000fe4000f8e0207 */
[----:B------:R-:W-:Y:S02]  /*15a0*/  @!UP0 UIMAD UR4, UR8, UR21, UR5 ;  /* 0x00000015080482a4 */ /* 0x000fe4000f8e0205 */
[----:B------:R-:W-:Y:S02]  /*15b0*/  UIMAD UR16, UR27, UR11, UR16 ;  /* 0x0000000b1b1072a4 */ /* 0x000fe4000f8e0210 */
[----:B------:R-:W-:Y:S01]  /*15c0*/  UIMAD UR20, UR4, UR14, UR20 ;  /* 0x0000000e041472a4 */ /* 0x000fe2000f8e0214 */
[----:B------:R-:W-:Y:S02]  /*15d0*/  @!UP0 UMOV UR5, UR6 ;  /* 0x0000000600058c82 */ /* 0x000fe40008000000 */
[----:B------:R-:W-:-:S12]  /*15e0*/  UIMAD UR16, UR5, UR27, UR16 ;  /* 0x0000001b051072a4 */ /* 0x000fd8000f8e0210 */
.L_x_18:
[----:B------:R-:W-:Y:S02]  /*15f0*/  UISETP.NE.AND UP1, UPT, UR28, 0x1, UPT ;  /* 0x000000011c00788c */ /* 0x000fe4000bf25270 */
[----:B------:R-:W-:Y:S02]  /*1600*/  UISETP.NE.AND UP0, UPT, UR17, 0x2, UPT ;  /* 0x000000021100788c */ /* 0x000fe4000bf05270 */
[----:B------:R-:W-:-:S05]  /*1610*/  ULOP3.LUT UR23, UR26, 0x700, URZ, 0xc0, !UPT ;  /* 0x000007001a177892 */ /* 0x000fca000f8ec0ff */
[----:B------:R-:W-:Y:S07]  /*1620*/  BRA.U UP1, `(.L_x_19) ;  /* 0x0000000101447547 */ /* 0x000fee000b800000 */
[----:B------:R-:W1:Y:S01]  /*1630*/  LDCU.128 UR8, c[0x0][0xb10] ;  /* 0x00016200ff0877ac */ /* 0x000e620008000c00 */
[----:B------:R-:W2:Y:S01]  /*1640*/  LDCU UR12, c[0x0][0xb0c] ;  /* 0x00016180ff0c77ac */ /* 0x000ea20008000800 */
[----:B------:R-:W3:Y:S01]  /*1650*/  LDCU UR13, c[0x0][0xb20] ;  /* 0x00016400ff0d77ac */ /* 0x000ee20008000800 */
[----:B-1----:R-:W-:Y:S02]  /*1660*/  UIMAD.WIDE.U32 UR6, UR16, UR8, URZ ;  /* 0x00000008100672a5 */ /* 0x002fe4000f8e00ff */
[----:B------:R-:W-:Y:S02]  /*1670*/  UIMAD.WIDE.U32 UR4, UR20, UR11, URZ ;  /* 0x0000000b140472a5 */ /* 0x000fe4000f8e00ff */
[----:B--2---:R-:W-:Y:S02]  /*1680*/  UISETP.NE.AND UP2, UPT, UR12, 0x1, UPT ;  /* 0x000000010c00788c */ /* 0x004fe4000bf45270 */
[----:B------:R-:W-:Y:S01]  /*1690*/  UISETP.NE.AND UP1, UPT, UR10, 0x1, UPT ;  /* 0x000000010a00788c */ /* 0x000fe2000bf25270 */
[----:B------:R-:W-:-:S02]  /*16a0*/  UMOV UR6, UR7 ;  /* 0x0000000700067c82 */ /* 0x000fc40008000000 */
[----:B------:R-:W-:Y:S01]  /*16b0*/  UMOV UR4, UR5 ;  /* 0x0000000500047c82 */ /* 0x000fe20008000000 */
[----:B------:R-:W-:Y:S02]  /*16c0*/  USHF.R.U32.HI UR6, URZ, UR9, UR6 ;  /* 0x00000009ff067299 */ /* 0x000fe40008011606 */
[----:B---3--:R-:W-:Y:S02]  /*16d0*/  USHF.R.U32.HI UR4, URZ, UR13, UR4 ;  /* 0x0000000dff047299 */ /* 0x008fe40008011604 */
[----:B------:R-:W-:Y:S02]  /*16e0*/  USEL UR5, UR16, UR6, !UP2 ;  /* 0x0000000610057287 */ /* 0x000fe4000d000000 */
[----:B------:R-:W-:-:S04]  /*16f0*/  USEL UR4, UR20, UR4, !UP1 ;  /* 0x0000000414047287 */ /* 0x000fc8000c800000 */
[----:B------:R-:W-:Y:S02]  /*1700*/  UIADD3 UR6, UPT, UPT, UR5, -UR4, URZ ;  /* 0x8000000405067290 */ /* 0x000fe4000fffe0ff */
[----:B------:R-:W-:Y:S02]  /*1710*/  UIADD3 UR4, UPT, UPT, -UR5, UR4, URZ ;  /* 0x0000000405047290 */ /* 0x000fe4000fffe1ff */
[----:B------:R-:W-:Y:S02]  /*1720*/  UIMAD UR20, UR6, UR10, UR20 ;  /* 0x0000000a061472a4 */ /* 0x000fe4000f8e0214 */
[----:B------:R-:W-:-:S12]  /*1730*/  UIMAD UR16, UR4, UR12, UR16 ;  /* 0x0000000c041072a4 */ /* 0x000fd8000f8e0210 */
.L_x_19:
[----:B------:R-:W-:Y:S05]  /*1740*/  BRA.U !UP5, `(.L_x_20) ;  /* 0x000000010d0c7547 */ /* 0x000fea000b800000 */
[----:B------:R-:W-:Y:S01]  /*1750*/  UCGABAR_WAIT ;  /* 0x0000000000007dc7 */ /* 0x000fe20008000000 */
[----:B------:R-:W-:Y:S01]  /*1760*/  CCTL.IVALL ;  /* 0x00000000ff00798f */ /* 0x000fe20002000000 */
[----:B------:R-:W-:Y:S05]  /*1770*/  BRA `(.L_x_21) ;  /* 0x0000000000047947 */ /* 0x000fea0003800000 */
.L_x_20:
[----:B------:R-:W-:Y:S06]  /*1780*/  BAR.SYNC.DEFER_BLOCKING 0x0 ;  /* 0x0000000000007b1d */ /* 0x000fec0000010000 */
.L_x_21:
[----:B------:R-:W-:Y:S05]  /*1790*/  BRA.U UP0, `(.L_x_22) ;  /* 0x0000001500207547 */ /* 0x000fea000b800000 */
[----:B------:R-:W1:Y:S01]  /*17a0*/  LDCU UR6, c[0x0][0x38c] ;  /* 0x00007180ff0677ac */ /* 0x000e620008000800 */
[----:B------:R-:W-:Y:S01]  /*17b0*/  PLOP3.LUT P1, PT, PT, PT, UP3, 0x80, 0x8 ;  /* 0x000000000008781c */ /* 0x000fe20003f2f038 */
[----:B------:R-:W-:Y:S01]  /*17c0*/  IMAD.MOV.U32 R12, RZ, RZ, 0x1 ;  /* 0x00000001ff0c7424 */ /* 0x000fe200078e00ff */
[----:B------:R-:W-:Y:S01]  /*17d0*/  ISETP.EQ.OR P2, PT, R0, RZ, P3 ;  /* 0x000000ff0000720c */ /* 0x000fe20001f42670 */
[----:B------:R-:W-:Y:S01]  /*17e0*/  UISETP.NE.AND UP1, UPT, UR17, URZ, UPT ;  /* 0x000000ff1100728c */ /* 0x000fe2000bf25270 */
[----:B------:R-:W-:Y:S02]  /*17f0*/  PLOP3.LUT P1, PT, P1, PT, PT, 0x8, 0x80 ;  /* 0x000000000080781c */ /* 0x000fe40000f2e170 */
[----:B------:R-:W-:Y:S01]  /*1800*/  CS2R R10, SRZ ;  /* 0x00000000000a7805 */ /* 0x000fe2000001ff00 */
[----:B------:R-:W-:Y:S01]  /*1810*/  IMAD.MOV.U32 R9, RZ, RZ, RZ ;  /* 0x000000ffff097224 */ /* 0x000fe200078e00ff */
[----:B------:R-:W2:Y:S01]  /*1820*/  LDCU UR43, c[0x0][0x370] ;  /* 0x00006e00ff2b77ac */ /* 0x000ea20008000800 */
[----:B------:R-:W-:Y:S01]  /*1830*/  IMAD.MOV.U32 R8, RZ, RZ, 0x1 ;  /* 0x00000001ff087424 */ /* 0x000fe200078e00ff */
[----:B------:R-:W3:Y:S01]  /*1840*/  LDCU.64 UR38, c[0x0][0x348] ;  /* 0x00006900ff2677ac */ /* 0x000ee20008000a00 */
[----:B------:R-:W-:-:S02]  /*1850*/  USHF.R.U32.HI UR48, URZ, 0x5, UR23 ;  /* 0x00000005ff307899 */ /* 0x000fc40008011617 */
[----:B-1----:R-:W-:Y:S02]  /*1860*/  UIADD3 UR5, UPT, UPT, UR6, 0x3f, URZ ;  /* 0x0000003f06057890 */ /* 0x002fe4000fffe0ff */
[----:B------:R-:W-:Y:S02]  /*1870*/  UIADD3 UR49, UPT, UPT, UR6, 0x7e, URZ ;  /* 0x0000007e06317890 */ /* 0x000fe4000fffe0ff */
[----:B------:R-:W-:Y:S01]  /*1880*/  USHF.R.S32.HI UR4, URZ, 0x1f, UR5 ;  /* 0x0000001fff047899 */ /* 0x000fe20008011405 */
[----:B------:R-:W1:Y:S03]  /*1890*/  LDCU UR41, c[0x0][0x374] ;  /* 0x00006e80ff2977ac */ /* 0x000e660008000800 */
[----:B------:R-:W-:Y:S02]  /*18a0*/  ULEA.HI UR4, UR4, UR5, URZ, 0x6 ;  /* 0x0000000504047291 */ /* 0x000fe4000f8f30ff */
[----:B------:R-:W-:-:S02]  /*18b0*/  USEL UR29, UR40, 0x2, UP1 ;  /* 0x00000002281d7887 */ /* 0x000fc40008800000 */
[----:B------:R-:W-:Y:S02]  /*18c0*/  USHF.R.S32.HI UR45, URZ, 0x6, UR4 ;  /* 0x00000006ff2d7899 */ /* 0x000fe40008011404 */
[----:B------:R-:W-:Y:S02]  /*18d0*/  UIADD3 UR4, UPT, UPT, UR6, -0x1, URZ ;  /* 0xffffffff06047890 */ /* 0x000fe4000fffe0ff */
[----:B------:R-:W-:Y:S02]  /*18e0*/  UISETP.LT.U32.AND UP0, UPT, UR45, 0x4, UPT ;  /* 0x000000042d00788c */ /* 0x000fe4000bf01070 */
[----:B------:R-:W-:Y:S02]  /*18f0*/  UISETP.GE.U32.AND UP2, UPT, UR4, -0x7f, UPT ;  /* 0xffffff810400788c */ /* 0x000fe4000bf46070 */
[----:B------:R-:W-:Y:S01]  /*1900*/  USEL UR44, UR45, 0x4, UP0 ;  /* 0x000000042d2c7887 */ /* 0x000fe20008000000 */
[----:B------:R-:W-:-:S03]  /*1910*/  UMOV UR21, URZ ;  /* 0x000000ff00157c82 */ /* 0x000fc60008000000 */
[----:B------:R-:W-:Y:S02]  /*1920*/  UIADD3 UR22, UPT, UPT, UR44, -0x1, URZ ;  /* 0xffffffff2c167890 */ /* 0x000fe4000fffe0ff */
[----:B------:R-:W-:-:S03]  /*1930*/  UIADD3 UR46, UPT, UPT, UR45, -UR44, URZ ;  /* 0x8000002c2d2e7290 */ /* 0x000fc6000fffe0ff */
[----:B------:R-:W-:-:S04]  /*1940*/  @UP2 UIADD3 UR22, UPT, UPT, UR44, URZ, URZ ;  /* 0x000000ff2c162290 */ /* 0x000fc8000fffe0ff */
[----:B-123--:R-:W-:-:S12]  /*1950*/  UIADD3 UR22, UPT, UPT, UR22, 0x1, URZ ;  /* 0x0000000116167890 */ /* 0x00efd8000fffe0ff */
.L_x_42:
[----:B------:R-:W-:Y:S01]  /*1960*/  UISETP.NE.AND UP0, UPT, UR47, URZ, UPT ;  /* 0x000000ff2f00728c */ /* 0x000fe2000bf05270 */
[----:B------:R-:W1:Y:S08]  /*1970*/  S2UR UR47, SR_CgaCtaId ;  /* 0x00000000002f79c3 */ /* 0x000e700000008800 */
[----:B------:R-:W-:Y:S05]  /*1980*/  BRA.U UP0, `(.L_x_23) ;  /* 0x0000000100347547 */ /* 0x000fea000b800000 */
[----:B------:R-:W2:Y:S01]  /*1990*/  S2R R0, SR_CgaCtaId ;  /* 0x0000000000007919 */ /* 0x000ea20000008800 */
[----:B------:R-:W-:-:S04]  /*19a0*/  MOV R2, 0x400 ;  /* 0x0000040000027802 */ /* 0x000fc80000000f00 */
[----:B--2---:R-:W-:Y:S02]  /*19b0*/  LEA R0, R0, R2, 0x18 ;  /* 0x0000000200007211 */ /* 0x004fe400078ec0ff */
[----:B------:R-:W-:-:S03]  /*19c0*/  SHF.L.U32 R2, R8, 0x1f, RZ ;  /* 0x0000001f08027819 */ /* 0x000fc600000006ff */
[----:B------:R-:W-:-:S04]  /*19d0*/  IMAD R0, R9, 0x8, R0 ;  /* 0x0000000809007824 */ /* 0x000fc800078e0200 */
[----:B------:R-:W2:Y:S02]  /*19e0*/  SYNCS.PHASECHK.TRANS64.TRYWAIT P0, [R0+URZ+0x100], R2 ;  /* 0x00010002000075a7 */ /* 0x000ea400080011ff */
[----:B--2---:R-:W-:Y:S05]  /*19f0*/  @!P0 BRA `(.L_x_24) ;  /* 0x0000006c001c8947 */ /* 0x004fea0003800000 */
.L_x_138:
[----:B------:R-:W-:Y:S01]  /*1a00*/  VIADD R9, R9, 0x1 ;  /* 0x0000000109097836 */ /* 0x000fe20000000000 */
[----:B------:R2:W-:Y:S04]  /*1a10*/  SYNCS.ARRIVE.TRANS64.A1T0 RZ, [R0+URZ+0xf0], RZ ;  /* 0x0000f0ff00ff79a7 */ /* 0x0005e800081000ff */
[----:B------:R-:W-:-:S04]  /*1a20*/  ISETP.NE.AND P0, PT, R9, 0x2, PT ;  /* 0x000000020900780c */ /* 0x000fc80003f05270 */
[----:B------:R-:W-:Y:S02]  /*1a30*/  SEL R9, R9, RZ, P0 ;  /* 0x000000ff09097207 */ /* 0x000fe40000000000 */
[----:B--2---:R-:W-:-:S04]  /*1a40*/  SEL R0, RZ, 0x1, P0 ;  /* 0x00000001ff007807 */ /* 0x004fc80000000000 */
[----:B------:R-:W-:-:S07]  /*1a50*/  LOP3.LUT R8, R8, R0, RZ, 0x3c, !PT ;  /* 0x0000000008087212 */ /* 0x000fce00078e3cff */
.L_x_23:
[----:B------:R-:W-:Y:S01]  /*1a60*/  UMOV UR13, 0x400 ;  /* 0x00000400000d7882 */ /* 0x000fe20000000000 */
[----:B------:R-:W-:Y:S01]  /*1a70*/  SHF.L.U32 R0, R12, 0x1f, RZ ;  /* 0x0000001f0c007819 */ /* 0x000fe200000006ff */
[----:B-1----:R-:W-:Y:S02]  /*1a80*/  ULEA UR13, UR47, UR13, 0x18 ;  /* 0x0000000d2f0d7291 */ /* 0x002fe4000f8ec0ff */
[----:B------:R-:W-:Y:S02]  /*1a90*/  UISETP.GE.U32.AND UP0, UPT, UR49, 0x7f, UPT ;  /* 0x0000007f3100788c */ /* 0x000fe4000bf06070 */
[----:B------:R-:W-:Y:S02]  /*1aa0*/  ULEA UR4, UR21, UR13, 0x3 ;  /* 0x0000000d15047291 */ /* 0x000fe4000f8e18ff */
[----:B------:R-:W-:Y:S02]  /*1ab0*/  USHF.L.U32 UR19, UR20, 0x7, URZ ;  /* 0x0000000714137899 */ /* 0x000fe400080006ff */
[----:B------:R-:W-:Y:S01]  /*1ac0*/  ULEA UR35, UR16, UR48, 0x6 ;  /* 0x0000003010237291 */ /* 0x000fe2000f8e30ff */
[----:B------:R-:W-:-:S04]  /*1ad0*/  UMOV UR14, URZ ;  /* 0x000000ff000e7c82 */ /* 0x000fc80008000000 */
[----:B------:R1:W2:Y:S01]  /*1ae0*/  SYNCS.PHASECHK.TRANS64.TRYWAIT P0, [UR4+0x20], R0 ;  /* 0x00002000ff0075a7 */ /* 0x0002a20008001104 */
[----:B------:R-:W-:Y:S06]  /*1af0*/  BRA.U !UP0, `(.L_x_25) ;  /* 0x0000000108f07547 */ /* 0x000fec000b800000 */
[----:B------:R-:W-:Y:S01]  /*1b00*/  UMOV UR15, URZ ;  /* 0x000000ff000f7c82 */ /* 0x000fe20008000000 */
[----:B------:R-:W-:-:S05]  /*1b10*/  UMOV UR4, UR21 ;  /* 0x0000001500047c82 */ /* 0x000fca0008000000 */
.L_x_31:
[----:B------:R-:W-:Y:S01]  /*1b20*/  ULEA UR33, UR4, UR13, 0x3 ;  /* 0x0000000d04217291 */ /* 0x000fe2000f8e18ff */
[----:B--2---:R-:W-:Y:S01]  /*1b30*/  @!P3 MOV R2, 0xc000 ;  /* 0x0000c0000002b802 */ /* 0x004fe20000000f00 */
[----:B--2-4-:R-:W-:Y:S10]  /*1b40*/  @P0 BRA `(.L_x_26) ;  /* 0x00000000000c0947 */ /* 0x014ff40003800000 */
[----:B------:R-:W-:-:S04]  /*1b50*/  SHF.L.U32 R3, R12, 0x1f, RZ ;  /* 0x0000001f0c037819 */ /* 0x000fc800000006ff */
[----:B------:R-:W2:Y:S02]  /*1b60*/  SYNCS.PHASECHK.TRANS64.TRYWAIT P0, [UR33+0x20], R3 ;  /* 0x00002003ff0075a7 */ /* 0x000ea40008001121 */
[----:B--2---:R-:W-:Y:S05]  /*1b70*/  @!P0 BRA `(.L_x_27) ;  /* 0x0000006800d08947 */ /* 0x004fea0003800000 */
.L_x_26:
[----:B------:R2:W-:Y:S01]  /*1b80*/  @!P3 SYNCS.ARRIVE.TRANS64 RZ, [UR33], R2 ;  /* 0x00000002ffffb9a7 */ /* 0x0005e20008000021 */
[----:B------:R-:W-:-:S04]  /*1b90*/  ULOP3.LUT UR5, UR29, 0x2, URZ, 0xfc, !UPT ;  /* 0x000000021d057892 */ /* 0x000fc8000f8efcff */
[----:B------:R-:W-:-:S09]  /*1ba0*/  UISETP.NE.AND UP0, UPT, UR5, 0x2, UPT ;  /* 0x000000020500788c */ /* 0x000fd2000bf05270 */
[----:B------:R-:W-:Y:S05]  /*1bb0*/  BRA.U UP0, `(.L_x_28) ;  /* 0x0000000100047547 */ /* 0x000fea000b800000 */
[----:B------:R-:W-:Y:S05]  /*1bc0*/  BPT.TRAP 0x1 ;  /* 0x000000040000795c */ /* 0x000fea0000300000 */
.L_x_28:
[----:B------:R-:W-:Y:S04]  /*1bd0*/  BSSY.RECONVERGENT B0, `(.L_x_29) ;  /* 0x0000003000007945 */ /* 0x000fe80003800200 */
[----:B------:R-:W-:Y:S05]  /*1be0*/  @P2 BRA `(.L_x_30) ;  /* 0x0000000000042947 */ /* 0x000fea0003800000 */
[----:B------:R-:W-:Y:S05]  /*1bf0*/  BPT.TRAP 0x1 ;  /* 0x000000040000795c */ /* 0x000fea0000300000 */
.L_x_30:
[----:B------:R-:W-:Y:S05]  /*1c00*/  BSYNC.RECONVERGENT B0 ;  /* 0x0000000000007941 */ /* 0x000fea0003800200 */
.L_x_29:
[----:B------:R-:W-:Y:S02]  /*1c10*/  UIADD3 UR5, UPT, UPT, UR4, 0x1, URZ ;  /* 0x0000000104057890 */ /* 0x000fe4000fffe0ff */
[----:B------:R-:W-:Y:S02]  /*1c20*/  ULEA UR24, UR4, UR23, 0xc ;  /* 0x0000001704187291 */ /* 0x000fe4000f8e60ff */
[----:B------:R-:W-:Y:S02]  /*1c30*/  UISETP.NE.AND UP0, UPT, UR5, 0x4, UPT ;  /* 0x000000040500788c */ /* 0x000fe4000bf05270 */
[----:B------:R-:W-:Y:S02]  /*1c40*/  ULEA UR8, UR4, UR13, 0xf ;  /* 0x0000000d04087291 */ /* 0x000fe4000f8e78ff */
[----:B------:R-:W-:Y:S02]  /*1c50*/  USEL UR6, URZ, 0x1, UP0 ;  /* 0x00000001ff067887 */ /* 0x000fe40008000000 */
[----:B------:R-:W-:-:S02]  /*1c60*/  USEL UR21, UR5, URZ, UP0 ;  /* 0x000000ff05157287 */ /* 0x000fc40008000000 */
[----:B------:R-:W-:Y:S02]  /*1c70*/  UIADD3 UR4, UP0, UPT, UR38, 0x180, URZ ;  /* 0x0000018026047890 */ /* 0x000fe4000ff1e0ff */
[----:B------:R-:W-:Y:S01]  /*1c80*/  ULEA UR5, UR21, UR13, 0x3 ;  /* 0x0000000d15057291 */ /* 0x000fe2000f8e18ff */
[----:B------:R-:W-:Y:S01]  /*1c90*/  LOP3.LUT R12, R12, UR6, RZ, 0x3c, !PT ;  /* 0x000000060c0c7c12 */ /* 0x000fe2000f8e3cff */
[----:B------:R-:W-:Y:S02]  /*1ca0*/  USHF.L.U32 UR34, UR15, 0x6, URZ ;  /* 0x000000060f227899 */ /* 0x000fe400080006ff */
[----:B------:R-:W-:Y:S01]  /*1cb0*/  UIADD3 UR6, UP1, UPT, UR38, 0x80, URZ ;  /* 0x0000008026067890 */ /* 0x000fe2000ff3e0ff */
[----:B-1----:R-:W-:Y:S01]  /*1cc0*/  SHF.L.U32 R0, R12, 0x1f, RZ ;  /* 0x0000001f0c007819 */ /* 0x002fe200000006ff */
[----:B------:R-:W-:Y:S02]  /*1cd0*/  ULEA UR24, UR24, UR13, 0x2 ;  /* 0x0000000d18187291 */ /* 0x000fe4000f8e10ff */
[----:B------:R-:W-:Y:S01]  /*1ce0*/  UIADD3 UR15, UPT, UPT, UR15, 0x1, URZ ;  /* 0x000000010f0f7890 */ /* 0x000fe2000fffe0ff */
[----:B------:R3:W4:Y:S01]  /*1cf0*/  SYNCS.PHASECHK.TRANS64.TRYWAIT P0, [UR5+0x20], R0 ;  /* 0x00002000ff0075a7 */ /* 0x0007220008001105 */
[----:B------:R-:W-:-:S02]  /*1d00*/  UIADD3.X UR5, UPT, UPT, URZ, UR39, URZ, UP0, !UPT ;  /* 0x00000027ff057290 */ /* 0x000fc400087fe4ff */
[----:B------:R-:W-:Y:S02]  /*1d10*/  UIADD3.X UR7, UPT, UPT, URZ, UR39, URZ, UP1, !UPT ;  /* 0x00000027ff077290 */ /* 0x000fe40008ffe4ff */
[----:B------:R-:W-:Y:S02]  /*1d20*/  UIADD3 UR32, UPT, UPT, UR24, 0x8800, URZ ;  /* 0x0000880018207890 */ /* 0x000fe4000fffe0ff */
[----:B------:R-:W-:Y:S02]  /*1d30*/  UISETP.NE.AND UP0, UPT, UR15, UR22, UPT ;  /* 0x000000160f00728c */ /* 0x000fe4000bf05270 */
[----:B------:R-:W-:Y:S02]  /*1d40*/  UIADD3 UR26, UPT, UPT, UR34, 0x20, URZ ;  /* 0x00000020221a7890 */ /* 0x000fe4000fffe0ff */
[----:B------:R-:W-:Y:S02]  /*1d50*/  UIADD3 UR24, UPT, UPT, UR24, 0xa800, URZ ;  /* 0x0000a80018187890 */ /* 0x000fe4000fffe0ff */
[----:B------:R-:W-:-:S02]  /*1d60*/  UIADD3 UR16, UPT, UPT, UR8, 0x18800, URZ ;  /* 0x0001880008107890 */ /* 0x000fc4000fffe0ff */
[----:B------:R-:W-:Y:S01]  /*1d70*/  UIADD3 UR8, UPT, UPT, UR8, 0x1c800, URZ ;  /* 0x0001c80008087890 */ /* 0x000fe2000fffe0ff */
[----:B------:R-:W-:Y:S01]  /*1d80*/  UMOV UR10, 0xff0000 ;  /* 0x00ff0000000a7882 */ /* 0x000fe20000000000 */
[----:B------:R-:W-:Y:S01]  /*1d90*/  UMOV UR30, 0x0 ;  /* 0x00000000001e7882 */ /* 0x000fe20000000000 */
[----:B------:R-:W-:Y:S01]  /*1da0*/  UMOV UR31, 0x10000000 ;  /* 0x10000000001f7882 */ /* 0x000fe20000000000 */
[----:B------:R-:W-:Y:S01]  /*1db0*/  UMOV UR25, UR33 ;  /* 0x0000002100197c82 */ /* 0x000fe20008000000 */
[----:B------:R-:W-:Y:S01]  /*1dc0*/  UMOV UR27, UR35 ;  /* 0x00000023001b7c82 */ /* 0x000fe20008000000 */
[----:B------:R-:W-:Y:S01]  /*1dd0*/  UMOV UR28, UR36 ;  /* 0x00000024001c7c82 */ /* 0x000fe20008000000 */
[----:B------:R-:W-:Y:S01]  /*1de0*/  UTMALDG.3D.MULTICAST [UR32], [UR6], UR10, desc[UR30] ;  /* 0x00001e20060073b4 */ /* 0x000fe2000801180a */
[----:B------:R-:W-:Y:S01]  /*1df0*/  UMOV UR17, UR33 ;  /* 0x0000002100117c82 */ /* 0x000fe20008000000 */
[----:B------:R-:W-:Y:S01]  /*1e00*/  UMOV UR20, UR36 ;  /* 0x0000002400147c82 */ /* 0x000fe20008000000 */
[----:B------:R-:W-:Y:S01]  /*1e10*/  UMOV UR18, UR34 ;  /* 0x0000002200127c82 */ /* 0x000fe20008000000 */
[----:B------:R-:W-:Y:S01]  /*1e20*/  UMOV UR11, UR19 ;  /* 0x00000013000b7c82 */ /* 0x000fe20008000000 */
[----:B------:R-:W-:Y:S01]  /*1e30*/  UMOV UR12, UR36 ;  /* 0x00000024000c7c82 */ /* 0x000fe20008000000 */
[----:B------:R-:W-:Y:S01]  /*1e40*/  UMOV UR9, UR33 ;  /* 0x0000002100097c82 */ /* 0x000fe20008000000 */
[----:B------:R-:W-:Y:S01]  /*1e50*/  UMOV UR14, UR22 ;  /* 0x00000016000e7c82 */ /* 0x000fe20008000000 */
[----:B------:R1:W-:Y:S01]  /*1e60*/  UTMALDG.3D.MULTICAST [UR24], [UR6], UR10, desc[UR30] ;  /* 0x00001e18060073b4 */ /* 0x0003e2000801180a */
[----:B------:R-:W-:Y:S01]  /*1e70*/  UTMALDG.3D [UR16], [UR4], desc[UR30] ;  /* 0x00001e10040075b4 */ /* 0x000fe20008011000 */
[----:B-1----:R-:W-:-:S02]  /*1e80*/  UMOV UR10, UR26 ;  /* 0x0000001a000a7c82 */ /* 0x002fc40008000000 */
[----:B------:R1:W-:Y:S02]  /*1e90*/  UTMALDG.3D [UR8], [UR4], desc[UR30] ;  /* 0x00001e08040075b4 */ /* 0x0003e40008011000 */
[----:B-1----:R-:W-:Y:S01]  /*1ea0*/  UMOV UR4, UR21 ;  /* 0x0000001500047c82 */ /* 0x002fe20008000000 */
[----:B---3--:R-:W-:Y:S05]  /*1eb0*/  BRA.U UP0, `(.L_x_31) ;  /* 0xfffffffd00187547 */ /* 0x008fea000b83ffff */
.L_x_25:
[----:B------:R-:W-:Y:S01]  /*1ec0*/  ULEA UR4, UR21, UR13, 0x3 ;  /* 0x0000000d15047291 */ /* 0x000fe2000f8e18ff */
[----:B-1----:R-:W-:Y:S01]  /*1ed0*/  SHF.L.U32 R0, R12, 0x1f, RZ ;  /* 0x0000001f0c007819 */ /* 0x002fe200000006ff */
[----:B------:R-:W-:Y:S01]  /*1ee0*/  @!P1 SYNCS.ARRIVE.TRANS64.A1T0 RZ, [UR13+0x88], RZ ;  /* 0x000088ffffff99a7 */ /* 0x000fe2000810000d */
[----:B------:R-:W-:-:S06]  /*1ef0*/  UISETP.GT.AND UP0, UPT, UR45, UR44, UPT ;  /* 0x0000002c2d00728c */ /* 0x000fcc000bf04270 */
[----:B--2-4-:R1:W2:Y:S03]  /*1f00*/  SYNCS.PHASECHK.TRANS64.TRYWAIT P0, [UR4+0x20], R0 ;  /* 0x00002000ff0075a7 */ /* 0x0142a60008001104 */
[----:B------:R-:W-:Y:S05]  /*1f10*/  BRA.U !UP0, `(.L_x_32) ;  /* 0x0000000108ec7547 */ /* 0x000fea000b800000 */
[----:B------:R-:W-:Y:S01]  /*1f20*/  UIADD3 UR15, UPT, UPT, UR46, UR14, URZ ;  /* 0x0000000e2e0f7290 */ /* 0x000fe2000fffe0ff */
[----:B------:R-:W-:-:S11]  /*1f30*/  UMOV UR4, UR21 ;  /* 0x0000001500047c82 */ /* 0x000fd60008000000 */
.L_x_38:
[----:B------:R-:W-:Y:S01]  /*1f40*/  ULEA UR33, UR4, UR13, 0x3 ;  /* 0x0000000d04217291 */ /* 0x000fe2000f8e18ff */
[----:B--2---:R-:W-:Y:S01]  /*1f50*/  @!P3 MOV R2, 0xc000 ;  /* 0x0000c0000002b802 */ /* 0x004fe20000000f00 */
[----:B--2-4-:R-:W-:Y:S10]  /*1f60*/  @P0 BRA `(.L_x_33) ;  /* 0x00000000000c0947 */ /* 0x014ff40003800000 */
[----:B------:R-:W-:-:S04]  /*1f70*/  SHF.L.U32 R3, R12, 0x1f, RZ ;  /* 0x0000001f0c037819 */ /* 0x000fc800000006ff */
[----:B------:R-:W2:Y:S02]  /*1f80*/  SYNCS.PHASECHK.TRANS64.TRYWAIT P0, [UR33+0x20], R3 ;  /* 0x00002003ff0075a7 */ /* 0x000ea40008001121 */
[----:B--2---:R-:W-:Y:S05]  /*1f90*/  @!P0 BRA `(.L_x_34) ;  /* 0x0000006400e08947 */ /* 0x004fea0003800000 */
.L_x_33:
[----:B------:R2:W-:Y:S01]  /*1fa0*/  @!P3 SYNCS.ARRIVE.TRANS64 RZ, [UR33], R2 ;  /* 0x00000002ffffb9a7 */ /* 0x0005e20008000021 */
[----:B------:R-:W-:-:S04]  /*1fb0*/  ULOP3.LUT UR5, UR29, 0x2, URZ, 0xfc, !UPT ;  /* 0x000000021d057892 */ /* 0x000fc8000f8efcff */
[----:B------:R-:W-:-:S09]  /*1fc0*/  UISETP.NE.AND UP0, UPT, UR5, 0x2, UPT ;  /* 0x000000020500788c */ /* 0x000fd2000bf05270 */
[----:B------:R-:W-:Y:S05]  /*1fd0*/  BRA.U UP0, `(.L_x_35) ;  /* 0x0000000100047547 */ /* 0x000fea000b800000 */
[----:B------:R-:W-:Y:S05]  /*1fe0*/  BPT.TRAP 0x1 ;  /* 0x000000040000795c */ /* 0x000fea0000300000 */
.L_x_35:
[----:B------:R-:W-:Y:S04]  /*1ff0*/  BSSY.RECONVERGENT B0, `(.L_x_36) ;  /* 0x0000003000007945 */ /* 0x000fe80003800200 */
[----:B------:R-:W-:Y:S05]  /*2000*/  @P2 BRA `(.L_x_37) ;  /* 0x0000000000042947 */ /* 0x000fea0003800000 */
[----:B------:R-:W-:Y:S05]  /*2010*/  BPT.TRAP 0x1 ;  /* 0x000000040000795c */ /* 0x000fea0000300000 */
.L_x_37:
[----:B------:R-:W-:Y:S05]  /*2020*/  BSYNC.RECONVERGENT B0 ;  /* 0x0000000000007941 */ /* 0x000fea0003800200 */
.L_x_36:
        /* <DEDUP_REMOVED lines=42> */
.L_x_32:
[C---:B------:R-:W-:Y:S01]  /*22d0*/  LEA R3, R11.reuse, UR13, 0x3 ;  /* 0x0000000d0b037c11 */ /* 0x040fe2000f8e18ff */
[----:B------:R-:W-:Y:S01]  /*22e0*/  NOP ;  /* 0x0000000000007918 */ /* 0x000fe20000000000 */
[----:B-1----:R-:W-:Y:S02]  /*22f0*/  SHF.L.U32 R0, R10, 0x1f, RZ ;  /* 0x0000001f0a007819 */ /* 0x002fe400000006ff */
[----:B------:R-:W-:Y:S02]  /*2300*/  LEA R4, R11, UR13, 0x4 ;  /* 0x0000000d0b047c11 */ /* 0x000fe4000f8e20ff */
[----:B--2-4-:R-:W1:Y:S02]  /*2310*/  SYNCS.PHASECHK.TRANS64.TRYWAIT P0, [R3+URZ+0x90], R0 ;  /* 0x00009000030075a7 */ /* 0x014e6400080011ff */
[----:B-1----:R-:W-:Y:S05]  /*2320*/  @!P0 BRA `(.L_x_39) ;  /* 0x0000006400148947 */ /* 0x002fea0003800000 */
.L_x_141:
[----:B------:R-:W2:Y:S01]  /*2330*/  LDS.128 R4, [R4+0x120] ;  /* 0x0001200004047984 */ /* 0x000ea20000000c00 */
[----:B------:R-:W-:Y:S01]  /*2340*/  UISETP.GE.AND UP0, UPT, UR42, 0x1, UPT ;  /* 0x000000012a00788c */ /* 0x000fe2000bf06270 */
[----:B------:R-:W-:Y:S01]  /*2350*/  @!PT LDS RZ, [RZ] ;  /* 0x00000000fffff984 */ /* 0x000fe20000000800 */
[----:B------:R-:W-:Y:S01]  /*2360*/  @!PT LDS RZ, [RZ] ;  /* 0x00000000fffff984 */ /* 0x000fe20000000800 */
[----:B------:R-:W-:Y:S01]  /*2370*/  @!PT LDS RZ, [RZ] ;  /* 0x00000000fffff984 */ /* 0x000fe20000000800 */
[----:B------:R-:W-:Y:S01]  /*2380*/  @!PT LDS RZ, [RZ] ;  /* 0x00000000fffff984 */ /* 0x000fe20000000800 */
[----:B------:R3:W-:Y:S06]  /*2390*/  MEMBAR.ALL.CTA ;  /* 0x0000000000007992 */ /* 0x0007ec0000008000 */
[----:B---3--:R-:W3:Y:S01]  /*23a0*/  FENCE.VIEW.ASYNC.S ;  /* 0x00000000000073c6 */ /* 0x008ee20000000000 */
[----:B--2---:R-:W-:-:S13]  /*23b0*/  LOP3.LUT P0, RZ, R6, 0x1, RZ, 0xc0, !PT ;  /* 0x0000000106ff7812 */ /* 0x004fda000780c0ff */
[----:B---3--:R-:W-:Y:S01]  /*23c0*/  VOTEU.ANY UP1, P0 ;  /* 0x0000000000ff7886 */ /* 0x008fe20000020100 */
[----:B------:R-:W-:-:S13]  /*23d0*/  PLOP3.LUT P0, PT, PT, PT, UP1, 0x80, 0x8 ;  /* 0x000000000008781c */ /* 0x000fda0003f0f018 */
[----:B-1----:R-:W-:Y:S02]  /*23e0*/  @P0 LOP3.LUT R0, R5, 0xffff, RZ, 0xc0, !PT ;  /* 0x0000ffff05000812 */ /* 0x002fe400078ec0ff */
[----:B------:R-:W-:Y:S02]  /*23f0*/  @P0 MOV R2, R4 ;  /* 0x0000000400020202 */ /* 0x000fe40000000f00 */
[----:B------:R-:W-:Y:S01]  /*2400*/  @P0 R2UR UR5, R0 ;  /* 0x00000000000502ca */ /* 0x000fe200000e0000 */
[----:B------:R-:W-:Y:S01]  /*2410*/  VIADD R0, R3, 0xa0 ;  /* 0x000000a003007836 */ /* 0x000fe20000000000 */
[----:B------:R-:W-:Y:S02]  /*2420*/  @P0 SHF.R.U32.HI R4, RZ, 0x10, R5 ;  /* 0x00000010ff040819 */ /* 0x000fe40000011605 */
[----:B------:R-:W-:Y:S02]  /*2430*/  @P0 R2UR UR6, R2 ;  /* 0x00000000020602ca */ /* 0x000fe400000e0000 */
[----:B------:R-:W-:-:S02]  /*2440*/  PRMT R0, RZ, 0x654, R0 ;  /* 0x00000654ff007816 */ /* 0x000fc40000000000 */
[----:B------:R-:W-:Y:S02]  /*2450*/  @P0 R2UR UR4, R4 ;  /* 0x00000000040402ca */ /* 0x000fe400000e0000 */
[----:B------:R1:W-:Y:S03]  /*2460*/  SYNCS.ARRIVE.TRANS64.RED.A1T0 RZ, [R0+URZ], RZ ;  /* 0x000000ff00ff79a7 */ /* 0x0003e600081004ff */
[----:B------:R-:W-:-:S04]  /*2470*/  @UP1 UMOV UR37, UR5 ;  /* 0x0000000500251c82 */ /* 0x000fc80008000000 */
[----:B------:R-:W-:-:S04]  /*2480*/  @UP1 UMOV UR40, UR6 ;  /* 0x0000000600281c82 */ /* 0x000fc80008000000 */
[----:B------:R-:W-:Y:S01]  /*2490*/  @UP1 UMOV UR36, UR4 ;  /* 0x0000000400241c82 */ /* 0x000fe20008000000 */
[----:B------:R-:W-:Y:S05]  /*24a0*/  BRA.U !UP0, `(.L_x_40) ;  /* 0x0000000108d47547 */ /* 0x000fea000b800000 */
[----:B------:R-:W2:Y:S01]  /*24b0*/  LDCU.128 UR16, c[0x0][0xb10] ;  /* 0x00016200ff1077ac */ /* 0x000ea20008000c00 */
[----:B------:R-:W3:Y:S01]  /*24c0*/  LDCU UR12, c[0x0][0xb20] ;  /* 0x00016400ff0c77ac */ /* 0x000ee20008000800 */
[----:B------:R-:W4:Y:S01]  /*24d0*/  LDCU UR20, c[0x0][0xb0c] ;  /* 0x00016180ff1477ac */ /* 0x000f220008000800 */
[----:B------:R-:W1:Y:S01]  /*24e0*/  LDCU.64 UR8, c[0x0][0xb28] ;  /* 0x00016500ff0877ac */ /* 0x000e620008000a00 */
[----:B------:R-:W-:Y:S02]  /*24f0*/  UISETP.NE.AND UP3, UPT, UR42, 0x1, UPT ;  /* 0x000000012a00788c */ /* 0x000fe4000bf65270 */
[----:B--2---:R-:W-:Y:S02]  /*2500*/  UIMAD.WIDE.U32 UR6, UR41, UR19, URZ ;  /* 0x00000013290672a5 */ /* 0x004fe4000f8e00ff */
[----:B------:R-:W-:Y:S02]  /*2510*/  UIMAD.WIDE.U32 UR4, UR43, UR16, URZ ;  /* 0x000000102b0472a5 */ /* 0x000fe4000f8e00ff */
[----:B------:R-:W-:-:S02]  /*2520*/  UISETP.NE.AND UP0, UPT, UR18, 0x1, UPT ;  /* 0x000000011200788c */ /* 0x000fc4000bf05270 */
[----:B------:R-:W-:Y:S01]  /*2530*/  UIMAD.WIDE.U32 UR24, UR37, UR19, URZ ;  /* 0x00000013251872a5 */ /* 0x000fe2000f8e00ff */
[----:B------:R-:W-:Y:S02]  /*2540*/  UMOV UR6, UR7 ;  /* 0x0000000700067c82 */ /* 0x000fe40008000000 */
[----:B------:R-:W-:Y:S01]  /*2550*/  UMOV UR4, UR5 ;  /* 0x0000000500047c82 */ /* 0x000fe20008000000 */
[----:B---3--:R-:W-:Y:S02]  /*2560*/  USHF.R.U32.HI UR6, URZ, UR12, UR6 ;  /* 0x0000000cff067299 */ /* 0x008fe40008011606 */
[----:B----4-:R-:W-:Y:S02]  /*2570*/  UISETP.NE.AND UP2, UPT, UR20, 0x1, UPT ;  /* 0x000000011400788c */ /* 0x010fe4000bf45270 */
[----:B------:R-:W-:Y:S02]  /*2580*/  USHF.R.U32.HI UR4, URZ, UR17, UR4 ;  /* 0x00000011ff047299 */ /* 0x000fe40008011604 */
[----:B------:R-:W-:-:S02]  /*2590*/  USEL UR5, UR41, UR6, !UP0 ;  /* 0x0000000629057287 */ /* 0x000fc4000c000000 */
[----:B------:R-:W-:Y:S02]  /*25a0*/  USEL UR6, UR43, UR4, !UP2 ;  /* 0x000000042b067287 */ /* 0x000fe4000d000000 */
[----:B-1----:R-:W-:Y:S01]  /*25b0*/  UIMAD.WIDE.U32 UR10, UR5, UR8, URZ ;  /* 0x00000008050a72a5 */ /* 0x002fe2000f8e00ff */
[----:B------:R-:W-:Y:S01]  /*25c0*/  UMOV UR4, UR25 ;  /* 0x0000001900047c82 */ /* 0x000fe20008000000 */
[----:B------:R-:W-:Y:S02]  /*25d0*/  UIMAD.WIDE.U32 UR14, UR40, UR16, URZ ;  /* 0x00000010280e72a5 */ /* 0x000fe4000f8e00ff */
[----:B------:R-:W-:-:S03]  /*25e0*/  UIMAD.WIDE.U32 UR24, UR6, UR8, URZ ;  /* 0x00000008061872a5 */ /* 0x000fc6000f8e00ff */
[----:B------:R-:W-:Y:S01]  /*25f0*/  UMOV UR10, UR11 ;  /* 0x0000000b000a7c82 */ /* 0x000fe20008000000 */
[----:B------:R-:W-:Y:S02]  /*2600*/  USHF.R.U32.HI UR4, URZ, UR12, UR4 ;  /* 0x0000000cff047299 */ /* 0x000fe40008011604 */
[----:B------:R-:W-:Y:S01]  /*2610*/  @UP3 USHF.R.U32.HI UR5, URZ, UR9, UR10 ;  /* 0x00000009ff053299 */ /* 0x000fe2000801160a */
[----:B------:R-:W-:Y:S01]  /*2620*/  UMOV UR14, UR15 ;  /* 0x0000000f000e7c82 */ /* 0x000fe20008000000 */
[----:B------:R-:W-:Y:S01]  /*2630*/  UMOV UR24, UR25 ;  /* 0x0000001900187c82 */ /* 0x000fe20008000000 */
[----:B------:R-:W-:Y:S02]  /*2640*/  USHF.R.U32.HI UR17, URZ, UR17, UR14 ;  /* 0x00000011ff117299 */ /* 0x000fe4000801160e */
[----:B------:R-:W-:Y:S02]  /*2650*/  USEL UR4, UR37, UR4, !UP0 ;  /* 0x0000000425047287 */ /* 0x000fe4000c000000 */
[----:B------:R-:W-:-:S02]  /*2660*/  @UP3 USHF.R.U32.HI UR6, URZ, UR9, UR24 ;  /* 0x00000009ff063299 */ /* 0x000fc40008011618 */
[----:B------:R-:W-:Y:S02]  /*2670*/  UIMAD UR7, UR42, UR5, URZ ;  /* 0x000000052a0772a4 */ /* 0x000fe4000f8e02ff */
[----:B------:R-:W-:Y:S02]  /*2680*/  USEL UR5, UR40, UR17, !UP2 ;  /* 0x0000001128057287 */ /* 0x000fe4000d000000 */
[----:B------:R-:W-:Y:S02]  /*2690*/  UIMAD UR10, UR42, UR6, URZ ;  /* 0x000000062a0a72a4 */ /* 0x000fe4000f8e02ff */
[----:B------:R-:W-:Y:S02]  /*26a0*/  UISETP.GE.AND UP0, UPT, UR4, UR7, UPT ;  /* 0x000000070400728c */ /* 0x000fe4000bf06270 */
[----:B------:R-:W-:Y:S02]  /*26b0*/  UIMAD.WIDE.U32 UR14, UR4, UR8, URZ ;  /* 0x00000008040e72a5 */ /* 0x000fe4000f8e00ff */
[----:B------:R-:W-:-:S02]  /*26c0*/  UISETP.GE.OR UP0, UPT, UR5, UR10, UP0 ;  /* 0x0000000a0500728c */ /* 0x000fc40008706670 */
        /* <DEDUP_REMOVED lines=19> */
.L_x_40:
[----:B------:R-:W2:Y:S02]  /*2800*/  LDCU UR4, c[0x0][0xb30] ;  /* 0x00016600ff0477ac */ /* 0x000ea40008000800 */
[----:B--2---:R-:W-:-:S09]  /*2810*/  UISETP.NE.AND UP0, UPT, UR4, 0x1, UPT ;  /* 0x000000010400788c */ /* 0x004fd2000bf05270 */
[----:B------:R-:W-:Y:S05]  /*2820*/  BRA.U UP0, `(.L_x_41) ;  /* 0x0000000100447547 */ /* 0x000fea000b800000 */
[----:B------:R-:W2:Y:S01]  /*2830*/  LDCU.128 UR8, c[0x0][0xb10] ;  /* 0x00016200ff0877ac */ /* 0x000ea20008000c00 */
[----:B------:R-:W3:Y:S01]  /*2840*/  LDCU UR12, c[0x0][0xb0c] ;  /* 0x00016180ff0c77ac */ /* 0x000ee20008000800 */
[----:B------:R-:W4:Y:S01]  /*2850*/  LDCU UR14, c[0x0][0xb20] ;  /* 0x00016400ff0e77ac */ /* 0x000f220008000800 */
[----:B--2---:R-:W-:Y:S02]  /*2860*/  UIMAD.WIDE.U32 UR6, UR40, UR8, URZ ;  /* 0x00000008280672a5 */ /* 0x004fe4000f8e00ff */
[----:B------:R-:W-:Y:S02]  /*2870*/  UIMAD.WIDE.U32 UR4, UR37, UR11, URZ ;  /* 0x0000000b250472a5 */ /* 0x000fe4000f8e00ff */
[----:B---3--:R-:W-:Y:S02]  /*2880*/  UISETP.NE.AND UP2, UPT, UR12, 0x1, UPT ;  /* 0x000000010c00788c */ /* 0x008fe4000bf45270 */
[----:B------:R-:W-:Y:S01]  /*2890*/  UISETP.NE.AND UP0, UPT, UR10, 0x1, UPT ;  /* 0x000000010a00788c */ /* 0x000fe2000bf05270 */
[----:B------:R-:W-:-:S02]  /*28a0*/  UMOV UR6, UR7 ;  /* 0x0000000700067c82 */ /* 0x000fc40008000000 */
[----:B------:R-:W-:Y:S01]  /*28b0*/  UMOV UR4, UR5 ;  /* 0x0000000500047c82 */ /* 0x000fe20008000000 */
[----:B------:R-:W-:Y:S02]  /*28c0*/  USHF.R.U32.HI UR9, URZ, UR9, UR6 ;  /* 0x00000009ff097299 */ /* 0x000fe40008011606 */
[----:B----4-:R-:W-:Y:S02]  /*28d0*/  USHF.R.U32.HI UR4, URZ, UR14, UR4 ;  /* 0x0000000eff047299 */ /* 0x010fe40008011604 */
[----:B------:R-:W-:Y:S02]  /*28e0*/  USEL UR5, UR40, UR9, !UP2 ;  /* 0x0000000928057287 */ /* 0x000fe4000d000000 */
[----:B------:R-:W-:-:S04]  /*28f0*/  USEL UR4, UR37, UR4, !UP0 ;  /* 0x0000000425047287 */ /* 0x000fc8000c000000 */
[----:B------:R-:W-:Y:S02]  /*2900*/  UIADD3 UR6, UPT, UPT, UR5, -UR4, URZ ;  /* 0x8000000405067290 */ /* 0x000fe4000fffe0ff */
[----:B------:R-:W-:Y:S02]  /*2910*/  UIADD3 UR4, UPT, UPT, -UR5, UR4, URZ ;  /* 0x0000000405047290 */ /* 0x000fe4000fffe1ff */
[----:B------:R-:W-:Y:S02]  /*2920*/  UIMAD UR37, UR6, UR10, UR37 ;  /* 0x0000000a062572a4 */ /* 0x000fe4000f8e0225 */
[----:B------:R-:W-:-:S12]  /*2930*/  UIMAD UR40, UR4, UR12, UR40 ;  /* 0x0000000c042872a4 */ /* 0x000fd8000f8e0228 */
.L_x_41:
[----:B------:R-:W-:Y:S01]  /*2940*/  VIADD R11, R11, 0x1 ;  /* 0x000000010b0b7836 */ /* 0x000fe20000000000 */
[----:B------:R-:W-:Y:S01]  /*2950*/  R2UR UR4, R54 ;  /* 0x00000000360472ca */ /* 0x000fe200000e0000 */
[----:B------:R-:W-:Y:S01]  /*2960*/  UIADD3 UR20, UPT, UPT, UR37, UR63, URZ ;  /* 0x0000003f25147290 */ /* 0x000fe2000fffe0ff */
[----:B------:R-:W-:Y:S02]  /*2970*/  PLOP3.LUT P1, PT, PT, PT, PT, 0x80, 0x8 ;  /* 0x000000000008781c */ /* 0x000fe40003f2f070 */
[----:B------:R-:W-:-:S04]  /*2980*/  ISETP.NE.AND P0, PT, R11, 0x2, PT ;  /* 0x000000020b00780c */ /* 0x000fc80003f05270 */
[----:B-1----:R-:W-:Y:S02]  /*2990*/  SEL R0, RZ, 0x1, P0 ;  /* 0x00000001ff007807 */ /* 0x002fe40000000000 */
[----:B------:R-:W-:Y:S02]  /*29a0*/  SEL R11, R11, RZ, P0 ;  /* 0x000000ff0b0b7207 */ /* 0x000fe40000000000 */
[----:B------:R-:W-:Y:S01]  /*29b0*/  LOP3.LUT R10, R10, R0, RZ, 0x3c, !PT ;  /* 0x000000000a0a7212 */ /* 0x000fe200078e3cff */
[----:B------:R-:W-:Y:S01]  /*29c0*/  UIADD3 UR16, UPT, UPT, UR40, UR4, URZ ;  /* 0x0000000428107290 */ /* 0x000fe2000fffe0ff */
[----:B------:R-:W-:Y:S11]  /*29d0*/  BRA.U UP1, `(.L_x_42) ;  /* 0xffffffed01e07547 */ /* 0x000ff6000b83ffff */
[----:B------:R-:W-:Y:S01]  /*29e0*/  UIADD3 UR13, UPT, UPT, UR13, 0x20, URZ ;  /* 0x000000200d0d7890 */ /* 0x000fe2000fffe0ff */
[----:B------:R-:W-:-:S03]  /*29f0*/  SHF.L.U32 R2, R12, 0x1f, RZ ;  /* 0x0000001f0c027819 */ /* 0x000fc600000006ff */
[----:B------:R-:W-:-:S09]  /*2a00*/  ULEA UR4, UR21, UR13, 0x3 ;  /* 0x0000000d15047291 */ /* 0x000fd2000f8e18ff */
[----:B------:R-:W1:Y:S02]  /*2a10*/  SYNCS.PHASECHK.TRANS64.TRYWAIT P0, [UR4], R2 ;  /* 0x00000002ff0075a7 */ /* 0x000e640008001104 */
[----:B-1----:R-:W-:Y:S05]  /*2a20*/  @!P0 BRA `(.L_x_43) ;  /* 0x0000005c00688947 */ /* 0x002fea0003800000 */
.L_x_143:
[----:B------:R-:W-:-:S04]  /*2a30*/  UIADD3 UR4, UPT, UPT, UR21, 0x1, URZ ;  /* 0x0000000115047890 */ /* 0x000fc8000fffe0ff */
[----:B------:R-:W-:-:S04]  /*2a40*/  UISETP.NE.AND UP0, UPT, UR4, 0x4, UPT ;  /* 0x000000040400788c */ /* 0x000fc8000bf05270 */
[----:B------:R-:W-:Y:S02]  /*2a50*/  USEL UR6, URZ, 0x1, UP0 ;  /* 0x00000001ff067887 */ /* 0x000fe40008000000 */
[----:B------:R-:W-:-:S04]  /*2a60*/  USEL UR4, UR4, URZ, UP0 ;  /* 0x000000ff04047287 */ /* 0x000fc80008000000 */
[----:B------:R-:W-:Y:S01]  /*2a70*/  ULEA UR5, UR4, UR13, 0x3 ;  /* 0x0000000d04057291 */ /* 0x000fe2000f8e18ff */
[----:B-1----:R-:W-:-:S04]  /*2a80*/  LOP3.LUT R2, R12, UR6, RZ, 0x3c, !PT ;  /* 0x000000060c027c12 */ /* 0x002fc8000f8e3cff */
[----:B------:R-:W-:-:S04]  /*2a90*/  SHF.L.U32 R3, R2, 0x1f, RZ ;  /* 0x0000001f02037819 */ /* 0x000fc800000006ff */
[----:B------:R-:W1:Y:S02]  /*2aa0*/  SYNCS.PHASECHK.TRANS64.TRYWAIT P0, [UR5], R3 ;  /* 0x00000003ff0075a7 */ /* 0x000e640008001105 */
[----:B-1----:R-:W-:Y:S05]  /*2ab0*/  @!P0 BRA `(.L_x_44) ;  /* 0x0000005c005c8947 */ /* 0x002fea0003800000 */
.L_x_145:
[----:B------:R-:W-:-:S04]  /*2ac0*/  UIADD3 UR4, UPT, UPT, UR4, 0x1, URZ ;  /* 0x0000000104047890 */ /* 0x000fc8000fffe0ff */
[----:B------:R-:W-:-:S04]  /*2ad0*/  UISETP.NE.AND UP0, UPT, UR4, 0x4, UPT ;  /* 0x000000040400788c */ /* 0x000fc8000bf05270 */
[----:B------:R-:W-:Y:S02]  /*2ae0*/  USEL UR6, URZ, 0x1, UP0 ;  /* 0x00000001ff067887 */ /* 0x000fe40008000000 */
[----:B------:R-:W-:-:S04]  /*2af0*/  USEL UR4, UR4, URZ, UP0 ;  /* 0x000000ff04047287 */ /* 0x000fc80008000000 */
[----:B------:R-:W-:Y:S01]  /*2b00*/  ULEA UR5, UR4, UR13, 0x3 ;  /* 0x0000000d04057291 */ /* 0x000fe2000f8e18ff */
[----:B------:R-:W-:-:S04]  /*2b10*/  LOP3.LUT R2, R2, UR6, RZ, 0x3c, !PT ;  /* 0x0000000602027c12 */ /* 0x000fc8000f8e3cff */
[----:B-1----:R-:W-:-:S04]  /*2b20*/  SHF.L.U32 R3, R2, 0x1f, RZ ;  /* 0x0000001f02037819 */ /* 0x002fc800000006ff */
[----:B------:R-:W1:Y:S02]  /*2b30*/  SYNCS.PHASECHK.TRANS64.TRYWAIT P0, [UR5], R3 ;  /* 0x00000003ff0075a7 */ /* 0x000e640008001105 */
[----:B-1----:R-:W-:Y:S05]  /*2b40*/  @!P0 BRA `(.L_x_45) ;  /* 0x0000005c00508947 */ /* 0x002fea0003800000 */
.L_x_147:
[----:B------:R-:W-:-:S04]  /*2b50*/  UIADD3 UR4, UPT, UPT, UR4, 0x1, URZ ;  /* 0x0000000104047890 */ /* 0x000fc8000fffe0ff */
[----:B------:R-:W-:-:S04]  /*2b60*/  UISETP.NE.AND UP0, UPT, UR4, 0x4, UPT ;  /* 0x000000040400788c */ /* 0x000fc8000bf05270 */
[----:B------:R-:W-:Y:S02]  /*2b70*/  USEL UR5, URZ, 0x1, UP0 ;  /* 0x00000001ff057887 */ /* 0x000fe40008000000 */
[----:B------:R-:W-:-:S04]  /*2b80*/  USEL UR4, UR4, URZ, UP0 ;  /* 0x000000ff04047287 */ /* 0x000fc80008000000 */
[----:B------:R-:W-:Y:S01]  /*2b90*/  ULEA UR4, UR4, UR13, 0x3 ;  /* 0x0000000d04047291 */ /* 0x000fe2000f8e18ff */
[----:B------:R-:W-:-:S04]  /*2ba0*/  LOP3.LUT R2, R2, UR5, RZ, 0x3c, !PT ;  /* 0x0000000502027c12 */ /* 0x000fc8000f8e3cff */
[----:B------:R-:W-:Y:S01]  /*2bb0*/  SHF.L.U32 R2, R2, 0x1f, RZ ;  /* 0x0000001f02027819 */ /* 0x000fe200000006ff */
[----:B-1----:R-:W-:-:S07]  /*2bc0*/  IMAD.U32 R0, RZ, RZ, UR4 ;  /* 0x00000004ff007e24 */ /* 0x002fce000f8e00ff */
.L_x_46:
[----:B-1----:R1:W2:Y:S02]  /*2bd0*/  SYNCS.PHASECHK.TRANS64.TRYWAIT P0, [R0+URZ], R2 ;  /* 0x00000002000075a7 */ /* 0x0022a400080011ff */
[----:B--2---:R-:W-:Y:S05]  /*2be0*/  @!P0 NANOSLEEP.SYNCS 0x989680 ;  /* 0x009896800000895d */ /* 0x004fea0003900000 */
[----:B------:R-:W2:Y:S02]  /*2bf0*/  @!P0 SYNCS.PHASECHK.TRANS64 P0, [R0+URZ], R2 ;  /* 0x00000002000085a7 */ /* 0x000ea400080010ff */
[----:B--2---:R-:W-:Y:S05]  /*2c00*/  @P0 EXIT ;  /* 0x000000000000094d */ /* 0x004fea0003800000 */
[----:B------:R-:W-:Y:S05]  /*2c10*/  BRA `(.L_x_46) ;  /* 0xfffffffc00ec7947 */ /* 0x000fea000383ffff */
.L_x_22:
[----:B------:R-:W-:-:S04]  /*2c20*/  UISETP.NE.AND UP0, UPT, UR47, URZ, UPT ;  /* 0x000000ff2f00728c */ /* 0x000fc8000bf05270 */
[----:B------:R-:W-:-:S09]  /*2c30*/  UISETP.NE.OR UP0, UPT, UR17, 0x1, UP0 ;  /* 0x000000011100788c */ /* 0x000fd20008705670 */
[----:B------:R-:W-:Y:S05]  /*2c40*/  BRA.U UP0, `(.L_x_47) ;  /* 0x0000000500487547 */ /* 0x000fea000b800000 */
[----:B------:R-:W-:Y:S01]  /*2c50*/  ISETP.GE.U32.AND P2, PT, R0, 0x8, PT ;  /* 0x000000080000780c */ /* 0x000fe20003f46070 */
[----:B------:R-:W-:Y:S01]  /*2c60*/  IMAD.MOV.U32 R12, RZ, RZ, 0x1 ;  /* 0x00000001ff0c7424 */ /* 0x000fe200078e00ff */
[----:B------:R-:W-:Y:S02]  /*2c70*/  CS2R R10, SRZ ;  /* 0x00000000000a7805 */ /* 0x000fe4000001ff00 */
[----:B------:R-:W-:Y:S01]  /*2c80*/  CS2R R8, SRZ ;  /* 0x0000000000087805 */ /* 0x000fe2000001ff00 */
[----:B------:R-:W-:Y:S01]  /*2c90*/  UMOV UR6, 0x400 ;  /* 0x0000040000067882 */ /* 0x000fe20000000000 */
[----:B------:R-:W-:Y:S01]  /*2ca0*/  UMOV UR5, URZ ;  /* 0x000000ff00057c82 */ /* 0x000fe20008000000 */
[----:B------:R-:W-:-:S12]  /*2cb0*/  ULEA UR6, UR47, UR6, 0x18 ;  /* 0x000000062f067291 */ /* 0x000fd8000f8ec0ff */
.L_x_51:
[----:B------:R-:W-:Y:S02]  /*2cc0*/  LEA R2, R8, UR6, 0x3 ;  /* 0x0000000608027c11 */ /* 0x000fe4000f8e18ff */
[----:B------:R-:W-:-:S03]  /*2cd0*/  SHF.L.U32 R4, R9, 0x1f, RZ ;  /* 0x0000001f09047819 */ /* 0x000fc600000006ff */
[----:B------:R-:W-:Y:S01]  /*2ce0*/  VIADD R5, R2, 0x100 ;  /* 0x0000010002057836 */ /* 0x000fe20000000000 */
[----:B------:R-:W1:Y:S02]  /*2cf0*/  SYNCS.PHASECHK.TRANS64.TRYWAIT P0, [R2+URZ+0xf0], R4 ;  /* 0x0000f004020075a7 */ /* 0x000e6400080011ff */
[----:B-1----:R-:W-:Y:S05]  /*2d00*/  @!P0 BRA `(.L_x_48) ;  /* 0x0000005800f88947 */ /* 0x002fea0003800000 */
.L_x_148:
[----:B------:R-:W-:Y:S01]  /*2d10*/  ULEA UR4, UR5, UR6, 0x3 ;  /* 0x0000000605047291 */ /* 0x000fe2000f8e18ff */
[----:B-1----:R-:W-:Y:S01]  /*2d20*/  PRMT R2, RZ, 0x654, R5 ;  /* 0x00000654ff027816 */ /* 0x002fe20000000005 */
[----:B------:R-:W-:Y:S01]  /*2d30*/  @!P2 IMAD.MOV.U32 R4, RZ, RZ, 0x10 ;  /* 0x00000010ff04a424 */ /* 0x000fe200078e00ff */
[----:B------:R-:W-:Y:S01]  /*2d40*/  SHF.L.U32 R5, R12, 0x1f, RZ ;  /* 0x0000001f0c057819 */ /* 0x000fe200000006ff */
[----:B------:R-:W-:Y:S01]  /*2d50*/  UIADD3 UR7, UPT, UPT, UR4, 0x90, URZ ;  /* 0x0000009004077890 */ /* 0x000fe2000fffe0ff */
[----:B------:R1:W-:Y:S05]  /*2d60*/  SYNCS.ARRIVE.TRANS64.RED.A1T0 RZ, [R2+URZ], RZ ;  /* 0x000000ff02ff79a7 */ /* 0x0003ea00081004ff */
[----:B------:R-:W-:Y:S01]  /*2d70*/  IMAD.U32 R6, RZ, RZ, UR7 ;  /* 0x00000007ff067e24 */ /* 0x000fe2000f8e00ff */
[----:B------:R-:W2:Y:S04]  /*2d80*/  SYNCS.PHASECHK.TRANS64.TRYWAIT P0, [UR4+0xa0], R5 ;  /* 0x0000a005ff0075a7 */ /* 0x000ea80008001104 */
[----:B------:R-:W-:Y:S01]  /*2d90*/  PRMT R6, R0, 0x654, R6 ;  /* 0x0000065400067816 */ /* 0x000fe20000000006 */
[----:B-12---:R-:W-:Y:S06]  /*2da0*/  @!P0 BRA `(.L_x_49) ;  /* 0x0000005800e48947 */ /* 0x006fec0003800000 */
.L_x_150:
[----:B------:R-:W-:Y:S01]  /*2db0*/  ULEA UR8, UR5, UR6, 0x4 ;  /* 0x0000000605087291 */ /* 0x000fe2000f8e20ff */
[----:B------:R-:W-:Y:S01]  /*2dc0*/  SEL R3, R6, R3, !P2 ;  /* 0x0000000306037207 */ /* 0x000fe20005000000 */
[----:B------:R-:W-:Y:S01]  /*2dd0*/  UIADD3 UR9, UPT, UPT, UR4, 0x90, URZ ;  /* 0x0000009004097890 */ /* 0x000fe2000fffe0ff */
[----:B-1----:R-:W-:Y:S01]  /*2de0*/  LEA R2, R11, UR6, 0x3 ;  /* 0x000000060b027c11 */ /* 0x002fe2000f8e18ff */
[----:B------:R-:W-:Y:S01]  /*2df0*/  UIADD3 UR8, UPT, UPT, UR8, 0x120, URZ ;  /* 0x0000012008087890 */ /* 0x000fe2000fffe0ff */
[----:B------:R1:W-:Y:S01]  /*2e00*/  @!P2 SYNCS.ARRIVE.TRANS64.RED RZ, [R3+URZ], R4 ;  /* 0x0000000403ffa9a7 */ /* 0x0003e200080004ff */
[----:B------:R-:W-:Y:S01]  /*2e10*/  UIADD3 UR4, UPT, UPT, UR5, 0x1, URZ ;  /* 0x0000000105047890 */ /* 0x000fe2000fffe0ff */
[----:B------:R-:W-:-:S03]  /*2e20*/  VIADD R8, R8, 0x1 ;  /* 0x0000000108087836 */ /* 0x000fc60000000000 */
[----:B------:R-:W-:Y:S02]  /*2e30*/  UISETP.NE.AND UP0, UPT, UR4, 0x2, UPT ;  /* 0x000000020400788c */ /* 0x000fe4000bf05270 */
[----:B------:R-:W-:Y:S01]  /*2e40*/  ISETP.NE.AND P0, PT, R8, 0x2, PT ;  /* 0x000000020800780c */ /* 0x000fe20003f05270 */
[----:B------:R-:W-:Y:S06]  /*2e50*/  UGETNEXTWORKID.BROADCAST [UR8], [UR9] ;  /* 0x00000000080073ca */ /* 0x000fec0008000100 */
[----:B------:R-:W-:Y:S02]  /*2e60*/  USEL UR7, URZ, 0x1, UP0 ;  /* 0x00000001ff077887 */ /* 0x000fe40008000000 */
[----:B------:R-:W-:-:S04]  /*2e70*/  USEL UR5, UR4, URZ, UP0 ;  /* 0x000000ff04057287 */ /* 0x000fc80008000000 */
[----:B------:R-:W-:Y:S02]  /*2e80*/  LOP3.LUT R12, R12, UR7, RZ, 0x3c, !PT ;  /* 0x000000070c0c7c12 */ /* 0x000fe4000f8e3cff */
[----:B-1----:R-:W-:-:S04]  /*2e90*/  SHF.L.U32 R4, R10, 0x1f, RZ ;  /* 0x0000001f0a047819 */ /* 0x002fc800000006ff */
[----:B------:R-:W1:Y:S02]  /*2ea0*/  SYNCS.PHASECHK.TRANS64.TRYWAIT P1, [R2+URZ+0x90], R4 ;  /* 0x00009004020075a7 */ /* 0x000e6400080211ff */
[----:B-1----:R-:W-:Y:S05]  /*2eb0*/  @!P1 BRA `(.L_x_50) ;  /* 0x0000005800b89947 */ /* 0x002fea0003800000 */
.L_x_151:
[C---:B-1----:R-:W-:Y:S01]  /*2ec0*/  LEA R4, R11.reuse, UR6, 0x4 ;  /* 0x000000060b047c11 */ /* 0x042fe2000f8e20ff */
[----:B------:R-:W-:Y:S01]  /*2ed0*/  VIADD R2, R2, 0xa0 ;  /* 0x000000a002027836 */ /* 0x000fe20000000000 */
[----:B------:R-:W-:Y:S01]  /*2ee0*/  SEL R8, R8, RZ, P0 ;  /* 0x000000ff08087207 */ /* 0x000fe20000000000 */
[----:B------:R-:W-:-:S03]  /*2ef0*/  VIADD R11, R11, 0x1 ;  /* 0x000000010b0b7836 */ /* 0x000fc60000000000 */
[----:B------:R-:W1:Y:S01]  /*2f00*/  LDS.128 R4, [R4+0x120] ;  /* 0x0001200004047984 */ /* 0x000e620000000c00 */
[----:B------:R-:W-:Y:S02]  /*2f10*/  PRMT R2, RZ, 0x654, R2 ;  /* 0x00000654ff027816 */ /* 0x000fe40000000002 */
[C---:B------:R-:W-:Y:S01]  /*2f20*/  ISETP.NE.AND P1, PT, R11.reuse, 0x2, PT ;  /* 0x000000020b00780c */ /* 0x040fe20003f25270 */
[----:B------:R-:W-:Y:S01]  /*2f30*/  @!PT LDS RZ, [RZ] ;  /* 0x00000000fffff984 */ /* 0x000fe20000000800 */
[----:B------:R-:W-:Y:S01]  /*2f40*/  @!PT LDS RZ, [RZ] ;  /* 0x00000000fffff984 */ /* 0x000fe20000000800 */
[----:B------:R-:W-:Y:S01]  /*2f50*/  @!PT LDS RZ, [RZ] ;  /* 0x00000000fffff984 */ /* 0x000fe20000000800 */
[----:B------:R-:W-:Y:S01]  /*2f60*/  @!PT LDS RZ, [RZ] ;  /* 0x00000000fffff984 */ /* 0x000fe20000000800 */
[----:B------:R2:W-:Y:S06]  /*2f70*/  MEMBAR.ALL.CTA ;  /* 0x0000000000007992 */ /* 0x0005ec0000008000 */
[----:B--2---:R-:W2:Y:S01]  /*2f80*/  FENCE.VIEW.ASYNC.S ;  /* 0x00000000000073c6 */ /* 0x004ea20000000000 */
[----:B------:R-:W-:Y:S01]  /*2f90*/  SEL R11, R11, RZ, P1 ;  /* 0x000000ff0b0b7207 */ /* 0x000fe20000800000 */
[----:B--2---:R2:W-:Y:S01]  /*2fa0*/  SYNCS.ARRIVE.TRANS64.RED.A1T0 RZ, [R2+URZ], RZ ;  /* 0x000000ff02ff79a7 */ /* 0x0045e200081004ff */
[----:B-1----:R-:W-:-:S02]  /*2fb0*/  LOP3.LUT P3, RZ, R6, 0x1, RZ, 0xc0, !PT ;  /* 0x0000000106ff7812 */ /* 0x002fc4000786c0ff */
[----:B------:R-:W-:-:S04]  /*2fc0*/  SEL R4, RZ, 0x1, P1 ;  /* 0x00000001ff047807 */ /* 0x000fc80000800000 */
[----:B------:R-:W-:Y:S02]  /*2fd0*/  LOP3.LUT R10, R10, R4, RZ, 0x3c, !PT ;  /* 0x000000040a0a7212 */ /* 0x000fe400078e3cff */
[----:B--2---:R-:W-:-:S04]  /*2fe0*/  SEL R2, RZ, 0x1, P0 ;  /* 0x00000001ff027807 */ /* 0x004fc80000000000 */
[----:B------:R-:W-:Y:S01]  /*2ff0*/  LOP3.LUT R9, R9, R2, RZ, 0x3c, !PT ;  /* 0x0000000209097212 */ /* 0x000fe200078e3cff */
[----:B------:R-:W-:Y:S06]  /*3000*/  @P3 BRA `(.L_x_51) ;  /* 0xfffffffc002c3947 */ /* 0x000fec000383ffff */
[----:B------:R-:W-:Y:S01]  /*3010*/  ULEA UR4, UR5, UR6, 0x3 ;  /* 0x0000000605047291 */ /* 0x000fe2000f8e18ff */
[----:B------:R-:W-:-:S08]  /*3020*/  SHF.L.U32 R2, R12, 0x1f, RZ ;  /* 0x0000001f0c027819 */ /* 0x000fd000000006ff */
[----:B------:R-:W1:Y:S02]  /*3030*/  SYNCS.PHASECHK.TRANS64 P0, [UR4+0xa0], R2 ;  /* 0x0000a002ff0075a7 */ /* 0x000e640008001004 */
[----:B-1----:R-:W-:Y:S05]  /*3040*/  @P0 BRA `(.L_x_52) ;  /* 0x0000000000080947 */ /* 0x002fea0003800000 */
[----:B------:R-:W1:Y:S02]  /*3050*/  SYNCS.PHASECHK.TRANS64.TRYWAIT P0, [UR4+0xa0], R2 ;  /* 0x0000a002ff0075a7 */ /* 0x000e640008001104 */
[----:B-1----:R-:W-:Y:S05]  /*3060*/  @!P0 BRA `(.L_x_53) ;  /* 0x0000005800608947 */ /* 0x002fea0003800000 */
.L_x_52:
[----:B------:R-:W-:-:S04]  /*3070*/  UIADD3 UR7, UPT, UPT, UR5, 0x1, URZ ;  /* 0x0000000105077890 */ /* 0x000fc8000fffe0ff */
[----:B------:R-:W-:-:S04]  /*3080*/  UISETP.NE.AND UP0, UPT, UR7, 0x2, UPT ;  /* 0x000000020700788c */ /* 0x000fc8000bf05270 */
[----:B------:R-:W-:Y:S02]  /*3090*/  USEL UR8, URZ, 0x1, UP0 ;  /* 0x00000001ff087887 */ /* 0x000fe40008000000 */
[----:B------:R-:W-:-:S04]  /*30a0*/  USEL UR7, UR7, URZ, UP0 ;  /* 0x000000ff07077287 */ /* 0x000fc80008000000 */
[----:B------:R-:W-:Y:S01]  /*30b0*/  ULEA UR7, UR7, UR6, 0x3 ;  /* 0x0000000607077291 */ /* 0x000fe2000f8e18ff */
[----:B-1----:R-:W-:-:S04]  /*30c0*/  LOP3.LUT R2, R12, UR8, RZ, 0x3c, !PT ;  /* 0x000000080c027c12 */ /* 0x002fc8000f8e3cff */
[----:B------:R-:W-:-:S04]  /*30d0*/  SHF.L.U32 R0, R2, 0x1f, RZ ;  /* 0x0000001f02007819 */ /* 0x000fc800000006ff */
[----:B------:R-:W1:Y:S02]  /*30e0*/  SYNCS.PHASECHK.TRANS64 P0, [UR7+0xa0], R0 ;  /* 0x0000a000ff0075a7 */ /* 0x000e640008001007 */
[----:B-1----:R-:W-:Y:S05]  /*30f0*/  @P0 EXIT ;  /* 0x000000000000094d */ /* 0x002fea0003800000 */
[----:B------:R-:W-:Y:S02]  /*3100*/  SHF.L.U32 R2, R2, 0x1f, RZ ;  /* 0x0000001f02027819 */ /* 0x000fe400000006ff */
[----:B------:R-:W-:-:S07]  /*3110*/  MOV R0, UR7 ;  /* 0x0000000700007c02 */ /* 0x000fce0008000f00 */
.L_x_54:
[----:B-1----:R1:W2:Y:S02]  /*3120*/  SYNCS.PHASECHK.TRANS64.TRYWAIT P0, [R0+URZ+0xa0], R2 ;  /* 0x0000a002000075a7 */ /* 0x0022a400080011ff */
[----:B--2---:R-:W-:Y:S05]  /*3130*/  @!P0 NANOSLEEP.SYNCS 0x989680 ;  /* 0x009896800000895d */ /* 0x004fea0003900000 */
[----:B------:R-:W2:Y:S02]  /*3140*/  @!P0 SYNCS.PHASECHK.TRANS64 P0, [R0+URZ+0xa0], R2 ;  /* 0x0000a002000085a7 */ /* 0x000ea400080010ff */
[----:B--2---:R-:W-:Y:S05]  /*3150*/  @P0 EXIT ;  /* 0x000000000000094d */ /* 0x004fea0003800000 */
[----:B------:R-:W-:Y:S05]  /*3160*/  BRA `(.L_x_54) ;  /* 0xfffffffc00ec7947 */ /* 0x000fea000383ffff */
.L_x_47:
[----:B------:R-:W-:Y:S05]  /*3170*/  BRA.U UP4, `(.L_x_55) ;  /* 0x0000001104447547 */ /* 0x000fea000b800000 */
[----:B------:R-:W-:Y:S01]  /*3180*/  UMOV UR4, 0x40 ;  /* 0x0000004000047882 */ /* 0x000fe20000000000 */
[----:B------:R-:W-:Y:S01]  /*3190*/  NOP ;  /* 0x0000000000007918 */ /* 0x000fe20000000000 */
[----:B------:R-:W-:Y:S01]  /*31a0*/  ULEA UR5, UR47, UR4, 0x18 ;  /* 0x000000042f057291 */ /* 0x000fe2000f8ec0ff */
[----:B------:R-:W-:Y:S02]  /*31b0*/  UMOV UR6, 0x400 ;  /* 0x0000040000067882 */ /* 0x000fe40000000000 */
[----:B------:R-:W-:-:S06]  /*31c0*/  ULEA UR6, UR47, UR6, 0x18 ;  /* 0x000000062f067291 */ /* 0x000fcc000f8ec0ff */
[----:B------:R-:W1:Y:S02]  /*31d0*/  LDS.U8 R0, [UR5+0x1c] ;  /* 0x00001c05ff007984 */ /* 0x000e640008000000 */
[----:B-1----:R-:W-:-:S13]  /*31e0*/  ISETP.NE.AND P0, PT, R0, RZ, PT ;  /* 0x000000ff0000720c */ /* 0x002fda0003f05270 */
[----:B------:R-:W-:Y:S05]  /*31f0*/  @P0 BRA `(.L_x_56) ;  /* 0x0000000000580947 */ /* 0x000fea0003800000 */
[----:B------:R-:W-:-:S13]  /*3200*/  ELECT P0, URZ, PT ;  /* 0x0000000000ff782f */ /* 0x000fda0003800000 */
[----:B------:R-:W-:Y:S05]  /*3210*/  @!P0 BRA `(.L_x_57) ;  /* 0x0000000000608947 */ /* 0x000fea0003800000 */
[----:B------:R-:W-:Y:S01]  /*3220*/  UMOV UR4, 0x10 ;  /* 0x0000001000047882 */ /* 0x000fe20000000000 */
[----:B------:R-:W-:Y:S01]  /*3230*/  HFMA2 R0, -RZ, RZ, 0, 5.9604644775390625e-08 ;  /* 0x00000001ff007431 */ /* 0x000fe200000001ff */
[----:B------:R-:W-:-:S03]  /*3240*/  MOV R3, 0xffff ;  /* 0x0000ffff00037802 */ /* 0x000fc60000000f00 */
[----:B------:R-:W-:Y:S04]  /*3250*/  DEPBAR.LE SB1, 0x36 ;  /* 0x00009d800000791a */ /* 0x000fe80000000000 */
[----:B------:R-:W1:Y:S02]  /*3260*/  UTCATOMSWS.FIND_AND_SET.ALIGN UP0, UR4, UR4 ;  /* 0x00000004000475e3 */ /* 0x000e640008000800 */
[----:B-1----:R-:W-:Y:S01]  /*3270*/  MOV R4, UR4 ;  /* 0x0000000400047c02 */ /* 0x002fe20008000f00 */
[----:B------:R-:W-:Y:S06]  /*3280*/  BRA.U UP0, `(.L_x_58) ;  /* 0x0000000100187547 */ /* 0x000fec000b800000 */
.L_x_59:
[----:B------:R-:W-:Y:S05]  /*3290*/  NANOSLEEP 0x64 ;  /* 0x000000640000795d */ /* 0x000fea0003800000 */
[----:B------:R-:W-:-:S05]  /*32a0*/  UMOV UR4, 0x10 ;  /* 0x0000001000047882 */ /* 0x000fca0000000000 */
[----:B------:R-:W-:Y:S04]  /*32b0*/  DEPBAR.LE SB1, 0x36 ;  /* 0x00009d800000791a */ /* 0x000fe80000000000 */
[----:B------:R-:W1:Y:S02]  /*32c0*/  UTCATOMSWS.FIND_AND_SET.ALIGN UP0, UR4, UR4 ;  /* 0x00000004000475e3 */ /* 0x000e640008000800 */
[----:B-1----:R-:W-:Y:S01]  /*32d0*/  MOV R4, UR4 ;  /* 0x0000000400047c02 */ /* 0x002fe20008000f00 */
[----:B------:R-:W-:Y:S05]  /*32e0*/  BRA.U !UP0, `(.L_x_59) ;  /* 0xfffffffd08e87547 */ /* 0x000fea000b83ffff */
.L_x_58:
[-C--:B------:R-:W-:Y:S02]  /*32f0*/  SHF.L.U32 R3, R3, R4.reuse, RZ ;  /* 0x0000000403037219 */ /* 0x080fe400000006ff */
[----:B------:R-:W-:Y:S01]  /*3300*/  SHF.L.U32 R0, R0, R4, RZ ;  /* 0x0000000400007219 */ /* 0x000fe200000006ff */
[----:B------:R-:W-:Y:S02]  /*3310*/  IMAD.SHL.U32 R4, R4, 0x20, RZ ;  /* 0x0000002004047824 */ /* 0x000fe400078e00ff */
[----:B------:R1:W-:Y:S04]  /*3320*/  ATOMS.OR RZ, [UR5+0x14], R3 ;  /* 0x00001403ffff798c */ /* 0x0003e8000b000005 */
[----:B------:R1:W-:Y:S04]  /*3330*/  ATOMS.OR RZ, [UR5+0x18], R0 ;  /* 0x00001800ffff798c */ /* 0x0003e8000b000005 */
[----:B------:R1:W-:Y:S01]  /*3340*/  STS [UR6+0x140], R4 ;  /* 0x00014004ff007988 */ /* 0x0003e20008000806 */
[----:B------:R-:W-:Y:S05]  /*3350*/  BRA `(.L_x_57) ;  /* 0x0000000000107947 */ /* 0x000fea0003800000 */
.L_x_56:
[----:B------:R-:W-:Y:S02]  /*3360*/  MOV R0, 0xffffffff ;  /* 0xffffffff00007802 */ /* 0x000fe40000000f00 */
[----:B------:R-:W-:-:S03]  /*3370*/  MOV R4, 0x33a0 ;  /* 0x000033a000047802 */ /* 0x000fc60000000f00 */
[----:B------:R1:W-:Y:S04]  /*3380*/  STS [UR6+0x140], R0 ;  /* 0x00014000ff007988 */ /* 0x0003e80008000806 */
[----:B-1---5:R-:W-:Y:S05]  /*3390*/  CALL.REL.NOINC `($__internal_1_$__cuda_sm10x_tcgen05_guardrail_trap_phase_invalid_during_alloc) ;  /* 0x0000005c00ac7944 */ /* 0x022fea0003c00000 */
.L_x_57:
[----:B------:R-:W-:Y:S05]  /*33a0*/  WARPSYNC.ALL ;  /* 0x0000000000007948 */ /* 0x000fea0003800000 */
[----:B------:R-:W2:Y:S01]  /*33b0*/  S2UR UR4, SR_CgaCtaId ;  /* 0x00000000000479c3 */ /* 0x000ea20000008800 */
[----:B------:R-:W-:Y:S01]  /*33c0*/  UMOV UR41, 0x400 ;  /* 0x0000040000297882 */ /* 0x000fe20000000000 */
[----:B------:R-:W-:-:S06]  /*33d0*/  NOP ;  /* 0x0000000000007918 */ /* 0x000fcc0000000000 */
[----:B------:R-:W-:Y:S06]  /*33e0*/  BAR.ARV 0x6, 0xa0 ;  /* 0x0182800000007b1d */ /* 0x000fec0000002000 */
[----:B------:R-:W3:Y:S01]  /*33f0*/  LDCU UR6, c[0x0][0x38c] ;  /* 0x00007180ff0677ac */ /* 0x000ee20008000800 */
[----:B------:R-:W-:Y:S01]  /*3400*/  LOP3.LUT R2, R2, 0xffff, RZ, 0xc0, !PT ;  /* 0x0000ffff02027812 */ /* 0x000fe200078ec0ff */
[----:B------:R-:W-:Y:S01]  /*3410*/  IMAD.MOV.U32 R11, RZ, RZ, 0x1 ;  /* 0x00000001ff0b7424 */ /* 0x000fe200078e00ff */
[----:B------:R-:W-:Y:S01]  /*3420*/  CS2R R8, SRZ ;  /* 0x0000000000087805 */ /* 0x000fe2000001ff00 */
[----:B------:R-:W4:Y:S01]  /*3430*/  LDCU UR7, c[0x0][0x38c] ;  /* 0x00007180ff0777ac */ /* 0x000f220008000800 */
[----:B------:R-:W-:Y:S01]  /*3440*/  R2UR UR42, R2 ;  /* 0x00000000022a72ca */ /* 0x000fe200000e0000 */
[----:B------:R-:W-:Y:S01]  /*3450*/  IMAD.MOV.U32 R10, RZ, RZ, RZ ;  /* 0x000000ffff0a7224 */ /* 0x000fe200078e00ff */
[----:B------:R-:W-:Y:S01]  /*3460*/  UMOV UR45, URZ ;  /* 0x000000ff002d7c82 */ /* 0x000fe20008000000 */
[----:B------:R-:W-:Y:S01]  /*3470*/  UMOV UR39, URZ ;  /* 0x000000ff00277c82 */ /* 0x000fe20008000000 */
[----:B--2---:R-:W-:Y:S01]  /*3480*/  ULEA UR41, UR4, UR41, 0x18 ;  /* 0x0000002904297291 */ /* 0x004fe2000f8ec0ff */
[----:B------:R-:W-:Y:S01]  /*3490*/  UMOV UR62, 0x0 ;  /* 0x00000000003e7882 */ /* 0x000fe20000000000 */
[----:B------:R-:W-:-:S02]  /*34a0*/  UMOV UR63, 0x4200910 ;  /* 0x04200910003f7882 */ /* 0x000fc40000000000 */
[----:B------:R-:W-:Y:S02]  /*34b0*/  UIADD3 UR5, UPT, UPT, UR41, 0x8800, URZ ;  /* 0x0000880029057890 */ /* 0x000fe4000fffe0ff */
[----:B------:R-:W-:Y:S02]  /*34c0*/  UIADD3 UR4, UPT, UPT, UR41, 0x18800, URZ ;  /* 0x0001880029047890 */ /* 0x000fe4000fffe0ff */
[----:B---3--:R-:W-:Y:S01]  /*34d0*/  UIADD3 UR6, UPT, UPT, UR6, 0x3f, URZ ;  /* 0x0000003f06067890 */ /* 0x008fe2000fffe0ff */
[----:B-1----:R-:W1:Y:S01]  /*34e0*/  LDS R0, [UR41+0x140] ;  /* 0x00014029ff007984 */ /* 0x002e620008000800 */
[----:B------:R-:W-:Y:S02]  /*34f0*/  USHF.R.U32.HI UR5, URZ, 0x4, UR5 ;  /* 0x00000004ff057899 */ /* 0x000fe40008011605 */
[----:B------:R-:W-:Y:S02]  /*3500*/  USHF.R.S32.HI UR47, URZ, 0x1f, UR6 ;  /* 0x0000001fff2f7899 */ /* 0x000fe40008011406 */
[----:B------:R-:W-:-:S02]  /*3510*/  USHF.R.U32.HI UR4, URZ, 0x4, UR4 ;  /* 0x00000004ff047899 */ /* 0x000fc40008011604 */
[----:B------:R-:W-:Y:S02]  /*3520*/  ULEA.HI UR47, UR47, UR6, URZ, 0x6 ;  /* 0x000000062f2f7291 */ /* 0x000fe4000f8f30ff */
[----:B------:R-:W-:Y:S02]  /*3530*/  ULOP3.LUT UR5, UR5, 0x3fff, URZ, 0xc0, !UPT ;  /* 0x00003fff05057892 */ /* 0x000fe4000f8ec0ff */
[----:B------:R-:W-:Y:S02]  /*3540*/  USHF.R.S32.HI UR47, URZ, 0x6, UR47 ;  /* 0x00000006ff2f7899 */ /* 0x000fe4000801142f */
[----:B------:R-:W-:Y:S02]  /*3550*/  ULOP3.LUT UR4, UR4, 0x3fff, URZ, 0xc0, !UPT ;  /* 0x00003fff04047892 */ /* 0x000fe4000f8ec0ff */
[----:B------:R-:W-:Y:S01]  /*3560*/  UISETP.LT.AND UP0, UPT, UR47, 0x1, UPT ;  /* 0x000000012f00788c */ /* 0x000fe2000bf01270 */
[----:B------:R-:W-:Y:S01]  /*3570*/  UMOV UR60, 0x0 ;  /* 0x00000000003c7882 */ /* 0x000fe20000000000 */
[----:B------:R-:W-:-:S02]  /*3580*/  UMOV UR61, 0x4200910 ;  /* 0x04200910003d7882 */ /* 0x000fc40000000000 */
[----:B------:R-:W-:Y:S01]  /*3590*/  USEL UR64, UR47, 0x1, !UP0 ;  /* 0x000000012f407887 */ /* 0x000fe2000c000000 */
[----:B------:R-:W-:Y:S01]  /*35a0*/  UMOV UR58, 0x0 ;  /* 0x00000000003a7882 */ /* 0x000fe20000000000 */
[----:B------:R-:W-:Y:S01]  /*35b0*/  UMOV UR59, 0x4200910 ;  /* 0x04200910003b7882 */ /* 0x000fe20000000000 */
[----:B------:R-:W-:Y:S01]  /*35c0*/  UMOV UR56, 0x0 ;  /* 0x0000000000387882 */ /* 0x000fe20000000000 */
[----:B------:R-:W-:Y:S01]  /*35d0*/  UMOV UR57, 0x4200910 ;  /* 0x0420091000397882 */ /* 0x000fe20000000000 */
[----:B------:R-:W-:Y:S01]  /*35e0*/  UMOV UR54, 0x0 ;  /* 0x0000000000367882 */ /* 0x000fe20000000000 */
[----:B------:R-:W-:Y:S01]  /*35f0*/  UMOV UR55, 0x4200910 ;  /* 0x0420091000377882 */ /* 0x000fe20000000000 */
[----:B------:R-:W-:Y:S01]  /*3600*/  UMOV UR52, 0x0 ;  /* 0x0000000000347882 */ /* 0x000fe20000000000 */
[----:B------:R-:W-:Y:S01]  /*3610*/  UMOV UR53, 0x4200910 ;  /* 0x0420091000357882 */ /* 0x000fe20000000000 */
[----:B------:R-:W-:Y:S02]  /*3620*/  ULOP3.LUT UR43, UR5, 0x10000, URZ, 0xfc, !UPT ;  /* 0x00010000052b7892 */ /* 0x000fe4000f8efcff */
[----:B------:R-:W-:-:S02]  /*3630*/  ULOP3.LUT UR44, UR4, 0x10000, URZ, 0xfc, !UPT ;  /* 0x00010000042c7892 */ /* 0x000fc4000f8efcff */
[----:B------:R-:W-:Y:S02]  /*3640*/  UIADD3 UR64, UPT, UPT, -UR64, URZ, URZ ;  /* 0x000000ff40407290 */ /* 0x000fe4000fffe1ff */
[----:B----4-:R-:W-:Y:S01]  /*3650*/  UISETP.GE.AND UP4, UPT, UR7, 0x1, UPT ;  /* 0x000000010700788c */ /* 0x010fe2000bf86270 */
[----:B------:R-:W-:Y:S01]  /*3660*/  UMOV UR50, 0x0 ;  /* 0x0000000000327882 */ /* 0x000fe20000000000 */
[----:B------:R-:W-:Y:S01]  /*3670*/  UMOV UR51, 0x4200910 ;  /* 0x0420091000337882 */ /* 0x000fe20000000000 */
[----:B------:R-:W-:Y:S01]  /*3680*/  UMOV UR48, 0x0 ;  /* 0x0000000000307882 */ /* 0x000fe20000000000 */
[----:B-1----:R-:W-:Y:S01]  /*3690*/  R2UR UR65, R0 ;  /* 0x00000000004172ca */ /* 0x002fe200000e0000 */
[----:B------:R-:W-:-:S14]  /*36a0*/  UMOV UR49, 0x4200910 ;  /* 0x0420091000317882 */ /* 0x000fdc0000000000 */
.L_x_66:
[----:B------:R-:W-:Y:S02]  /*36b0*/  LEA R0, R10, UR41, 0x3 ;  /* 0x000000290a007c11 */ /* 0x000fe4000f8e18ff */
[----:B------:R-:W-:Y:S02]  /*36c0*/  SHF.L.U32 R2, R9, 0x1f, RZ ;  /* 0x0000001f09027819 */ /* 0x000fe400000006ff */
[----:B------:R-:W-:Y:S01]  /*36d0*/  PLOP3.LUT P0, PT, PT, PT, UP4, 0x80, 0x8 ;  /* 0x000000000008781c */ /* 0x000fe20003f0f048 */
[----:B------:R-:W-:Y:S01]  /*36e0*/  VIADD R3, R0, 0xa0 ;  /* 0x000000a000037836 */ /* 0x000fe20000000000 */
[----:B-1----:R-:W1:Y:S02]  /*36f0*/  SYNCS.PHASECHK.TRANS64.TRYWAIT P1, [R0+URZ+0x90], R2 ;  /* 0x00009002000075a7 */ /* 0x002e6400080211ff */
[----:B-1-3--:R-:W-:Y:S09]  /*3700*/  @!P1 BRA `(.L_x_60) ;  /* 0x0000005000d09947 */ /* 0x00aff20003800000 */
.L_x_153:
[----:B------:R-:W-:Y:S01]  /*3710*/  LEA R4, R10, UR41, 0x4 ;  /* 0x000000290a047c11 */ /* 0x000fe2000f8e20ff */
[----:B------:R-:W-:Y:S01]  /*3720*/  @UP4 ULEA UR4, UR39, UR41, 0x3 ;  /* 0x0000002927044291 */ /* 0x000fe2000f8e18ff */
[----:B------:R-:W-:Y:S01]  /*3730*/  PLOP3.LUT P2, PT, PT, PT, PT, 0x80, 0x8 ;  /* 0x000000000008781c */ /* 0x000fe20003f4f070 */
[----:B------:R-:W-:Y:S01]  /*3740*/  ULEA UR46, UR45, UR41, 0x3 ;  /* 0x000000292d2e7291 */ /* 0x000fe2000f8e18ff */
[----:B------:R-:W-:Y:S02]  /*3750*/  PRMT R3, RZ, 0x654, R3 ;  /* 0x00000654ff037816 */ /* 0x000fe40000000003 */
[----:B------:R-:W2:Y:S01]  /*3760*/  LDS.128 R4, [R4+0x120] ;  /* 0x0001200004047984 */ /* 0x000ea20000000c00 */
[----:B-1----:R-:W-:Y:S02]  /*3770*/  @P0 SHF.L.U32 R2, R8, 0x1f, RZ ;  /* 0x0000001f08020819 */ /* 0x002fe400000006ff */
[----:B------:R-:W-:Y:S01]  /*3780*/  SHF.L.U32 R0, R11, 0x1f, RZ ;  /* 0x0000001f0b007819 */ /* 0x000fe200000006ff */
[----:B------:R-:W-:Y:S01]  /*3790*/  @!PT LDS RZ, [RZ] ;  /* 0x00000000fffff984 */ /* 0x000fe20000000800 */
[----:B------:R-:W-:Y:S01]  /*37a0*/  @!PT LDS RZ, [RZ] ;  /* 0x00000000fffff984 */ /* 0x000fe20000000800 */
[----:B------:R-:W-:Y:S01]  /*37b0*/  @!PT LDS RZ, [RZ] ;  /* 0x00000000fffff984 */ /* 0x000fe20000000800 */
[----:B------:R-:W-:Y:S01]  /*37c0*/  @!PT LDS RZ, [RZ] ;  /* 0x00000000fffff984 */ /* 0x000fe20000000800 */
[----:B------:R1:W-:Y:S06]  /*37d0*/  MEMBAR.ALL.CTA ;  /* 0x0000000000007992 */ /* 0x0003ec0000008000 */
[----:B-1----:R-:W1:Y:S02]  /*37e0*/  FENCE.VIEW.ASYNC.S ;  /* 0x00000000000073c6 */ /* 0x002e640000000000 */
[----:B-1----:R1:W-:Y:S01]  /*37f0*/  SYNCS.ARRIVE.TRANS64.RED.A1T0 RZ, [R3+URZ], RZ ;  /* 0x000000ff03ff79a7 */ /* 0x0023e200081004ff */
[----:B------:R1:W3:Y:S01]  /*3800*/  @P0 SYNCS.PHASECHK.TRANS64.TRYWAIT P2, [UR4], R2 ;  /* 0x00000002ff0005a7 */ /* 0x0002e20008041104 */
[----:B------:R-:W-:Y:S01]  /*3810*/  ULEA.HI UR4, UR45, UR45, URZ, 0x1 ;  /* 0x0000002d2d047291 */ /* 0x000fe2000f8f08ff */
[----:B--2---:R-:W-:-:S03]  /*3820*/  LOP3.LUT P1, RZ, R6, 0x1, RZ, 0xc0, !PT ;  /* 0x0000000106ff7812 */ /* 0x004fc6000782c0ff */
[----:B------:R-:W-:Y:S02]  /*3830*/  USHF.L.U32 UR5, UR4, 0x6, URZ ;  /* 0x0000000604057899 */ /* 0x000fe400080006ff */
[----:B------:R-:W-:Y:S02]  /*3840*/  ULOP3.LUT UR36, UR4, 0xffe, URZ, 0xc0, !UPT ;  /* 0x00000ffe04247892 */ /* 0x000fe4000f8ec0ff */
[----:B------:R-:W-:Y:S02]  /*3850*/  ULOP3.LUT UR4, UR5, 0xffffff80, URZ, 0xc0, !UPT ;  /* 0xffffff8005047892 */ /* 0x000fe4000f8ec0ff */
[----:B------:R-:W-:Y:S02]  /*3860*/  UIADD3 UR36, UPT, UPT, -UR36, UR45, URZ ;  /* 0x0000002d24247290 */ /* 0x000fe4000fffe1ff */
[----:B------:R-:W-:Y:S01]  /*3870*/  UIADD3 UR4, UPT, UPT, UR65, UR4, URZ ;  /* 0x0000000441047290 */ /* 0x000fe2000fffe0ff */
[----:B------:R-:W2:Y:S03]  /*3880*/  SYNCS.PHASECHK.TRANS64.TRYWAIT P0, [UR46+0xd0], R0 ;  /* 0x0000d000ff0075a7 */ /* 0x000ea6000800112e */
[----:B------:R-:W-:Y:S01]  /*3890*/  ULEA UR36, UR36, UR4, 0x14 ;  /* 0x0000000424247291 */ /* 0x000fe2000f8ea0ff */
[----:B-123--:R-:W-:Y:S11]  /*38a0*/  @!P0 BRA `(.L_x_61) ;  /* 0x00000050007c8947 */ /* 0x00eff60003800000 */
.L_x_155:
[----:B------:R-:W-:Y:S01]  /*38b0*/  IADD3 R10, PT, PT, R10, 0x1, RZ ;  /* 0x000000010a0a7810 */ /* 0x000fe20007ffe0ff */
[----:B------:R-:W-:Y:S06]  /*38c0*/  BRA.U !UP4, `(.L_x_62) ;  /* 0x000000050c107547 */ /* 0x000fec000b800000 */
[----:B------:R-:W-:Y:S01]  /*38d0*/  UPLOP3.LUT UP2, UPT, UPT, UPT, UPT, 0x40, 0x4 ;  /* 0x000000000004789c */ /* 0x000fe20003f4e870 */
[----:B------:R-:W-:Y:S01]  /*38e0*/  UMOV UR38, UR64 ;  /* 0x0000004000267c82 */ /* 0x000fe20008000000 */
[----:B------:R-:W-:Y:S01]  /*38f0*/  UMOV UR37, UR47 ;  /* 0x0000002f00257c82 */ /* 0x000fe20008000000 */
[----:B------:R-:W-:-:S08]  /*3900*/  UMOV UR5, UR39 ;  /* 0x0000002700057c82 */ /* 0x000fd00008000000 */
.L_x_65:
[----:B------:R-:W-:Y:S02]  /*3910*/  UIADD3 UR38, UPT, UPT, UR38, 0x1, URZ ;  /* 0x0000000126267890 */ /* 0x000fe4000fffe0ff */
[----:B------:R-:W-:Y:S02]  /*3920*/  ULEA UR7, UR5, UR41, 0x3 ;  /* 0x0000002905077291 */ /* 0x000fe4000f8e18ff */
[----:B------:R-:W-:Y:S01]  /*3930*/  UISETP.NE.AND UP3, UPT, UR38, URZ, UPT ;  /* 0x000000ff2600728c */ /* 0x000fe2000bf65270 */
[----:B--23--:R-:W-:Y:S10]  /*3940*/  @P2 BRA `(.L_x_63) ;  /* 0x00000000000c2947 */ /* 0x00cff40003800000 */
[----:B-1----:R-:W-:Y:S04]  /*3950*/  SHF.L.U32 R2, R8, 0x1f, RZ ;  /* 0x0000001f08027819 */ /* 0x002fe800000006ff */
[----:B------:R-:W1:Y:S02]  /*3960*/  SYNCS.PHASECHK.TRANS64.TRYWAIT P0, [UR7], R2 ;  /* 0x00000002ff0075a7 */ /* 0x000e640008001107 */
[----:B-1----:R-:W-:Y:S05]  /*3970*/  @!P0 BRA `(.L_x_64) ;  /* 0x0000005000608947 */ /* 0x002fea0003800000 */
.L_x_63:
[----:B------:R-:W-:Y:S01]  /*3980*/  UISETP.NE.AND UP0, UPT, UR37, 0x1, UPT ;  /* 0x000000012500788c */ /* 0x000fe2000bf05270 */
[----:B------:R-:W-:Y:S01]  /*3990*/  PLOP3.LUT P2, PT, PT, PT, PT, 0x80, 0x8 ;  /* 0x000000000008781c */ /* 0x000fe20003f4f070 */
[----:B------:R-:W-:Y:S02]  /*39a0*/  UIADD3 UR4, UPT, UPT, UR5, 0x1, URZ ;  /* 0x0000000105047890 */ /* 0x000fe4000fffe0ff */
[----:B------:R-:W-:Y:S02]  /*39b0*/  UIADD3 UR40, UPT, UPT, UR7, 0x20, URZ ;  /* 0x0000002007287890 */ /* 0x000fe4000fffe0ff */
[----:B------:R-:W-:Y:S01]  /*39c0*/  UISETP.NE.AND UP1, UPT, UR4, 0x4, UPT ;  /* 0x000000040400788c */ /* 0x000fe2000bf25270 */
[----:B------:R-:W-:Y:S01]  /*39d0*/  PLOP3.LUT P0, PT, PT, PT, UP0, 0x80, 0x8 ;  /* 0x000000000008781c */ /* 0x000fe20003f0f008 */
[----:B------:R-:W-:Y:S02]  /*39e0*/  UIADD3 UR37, UPT, UPT, UR37, -0x1, URZ ;  /* 0xffffffff25257890 */ /* 0x000fe4000fffe0ff */
[----:B------:R-:W-:Y:S02]  /*39f0*/  USEL UR6, URZ, 0x1, UP1 ;  /* 0x00000001ff067887 */ /* 0x000fe40008800000 */
[----:B------:R-:W-:Y:S01]  /*3a00*/  USEL UR39, UR4, URZ, UP1 ;  /* 0x000000ff04277287 */ /* 0x000fe20008800000 */
[----:B------:R-:W-:Y:S01]  /*3a10*/  UMOV UR7, 0x40004040 ;  /* 0x4000404000077882 */ /* 0x000fe20000000000 */
[----:B------:R-:W-:Y:S02]  /*3a20*/  UMOV UR35, 0x40004040 ;  /* 0x4000404000237882 */ /* 0x000fe40000000000 */
[----:B------:R-:W-:Y:S01]  /*3a30*/  @UP0 ULEA UR4, UR39, UR41, 0x3 ;  /* 0x0000002927040291 */ /* 0x000fe2000f8e18ff */
[----:B------:R-:W-:Y:S01]  /*3a40*/  LOP3.LUT R8, R8, UR6, RZ, 0x3c, !PT ;  /* 0x0000000608087c12 */ /* 0x000fe2000f8e3cff */
[----:B------:R-:W-:Y:S01]  /*3a50*/  ULEA UR6, UR5, UR44, 0xb ;  /* 0x0000002c05067291 */ /* 0x000fe2000f8e58ff */
[----:B------:R-:W-:Y:S02]  /*3a60*/  UMOV UR33, 0x40004040 ;  /* 0x4000404000217882 */ /* 0x000fe40000000000 */
[----:B-1----:R-:W-:Y:S01]  /*3a70*/  @P0 SHF.L.U32 R0, R8, 0x1f, RZ ;  /* 0x0000001f08000819 */ /* 0x002fe200000006ff */
[----:B------:R-:W-:Y:S02]  /*3a80*/  UIADD3 UR34, UPT, UPT, UR6, 0x2, URZ ;  /* 0x0000000206227890 */ /* 0x000fe4000fffe0ff */
[----:B------:R-:W-:Y:S01]  /*3a90*/  UIADD3 UR30, UPT, UPT, UR6, 0x4, URZ ;  /* 0x00000004061e7890 */ /* 0x000fe2000fffe0ff */
[----:B------:R2:W3:Y:S01]  /*3aa0*/  @P0 SYNCS.PHASECHK.TRANS64.TRYWAIT P2, [UR4], R0 ;  /* 0x00000000ff0005a7 */ /* 0x0004e20008041104 */
[----:B------:R-:W-:Y:S02]  /*3ab0*/  ULEA UR4, UR5, UR43, 0xa ;  /* 0x0000002b05047291 */ /* 0x000fe4000f8e50ff */
[----:B------:R-:W-:Y:S02]  /*3ac0*/  UIADD3 UR26, UPT, UPT, UR6, 0x6, URZ ;  /* 0x00000006061a7890 */ /* 0x000fe4000fffe0ff */
        /* <DEDUP_REMOVED lines=10> */
[----:B------:R-:W-:Y:S01]  /*3b70*/  UIADD3 UR8, UPT, UPT, UR4, 0x206, URZ ;  /* 0x0000020604087890 */ /* 0x000fe2000fffe0ff */
[----:B------:R-:W-:Y:S01]  /*3b80*/  UMOV UR5, 0x40004040 ;  /* 0x4000404000057882 */ /* 0x000fe20000000000 */
[----:B------:R-:W-:Y:S01]  /*3b90*/  UMOV UR31, 0x40004040 ;  /* 0x40004040001f7882 */ /* 0x000fe20000000000 */
[----:B------:R1:W-:Y:S01]  /*3ba0*/  UTCHMMA gdesc[UR4], gdesc[UR6], tmem[UR36], tmem[UR62], idesc[UR63], UP2 ;  /* 0x00ff3e06040075ea */ /* 0x0003e20009000024 */
[----:B------:R-:W-:Y:S01]  /*3bb0*/  UPLOP3.LUT UP2, UPT, UPT, UPT, UPT, 0x80, 0x8 ;  /* 0x000000000008789c */ /* 0x000fe20003f4f070 */
[----:B------:R2:W-:Y:S01]  /*3bc0*/  UTCHMMA gdesc[UR32], gdesc[UR34], tmem[UR36], tmem[UR60], idesc[UR61], UPT ;  /* 0x00ff3c22200075ea */ /* 0x0005e2000b800024 */
[----:B------:R-:W-:Y:S01]  /*3bd0*/  UMOV UR29, 0x40004040 ;  /* 0x40004040001d7882 */ /* 0x000fe20000000000 */
[----:B------:R-:W-:Y:S01]  /*3be0*/  UMOV UR27, 0x40004040 ;  /* 0x40004040001b7882 */ /* 0x000fe20000000000 */
        /* <DEDUP_REMOVED lines=12> */
[----:B------:R-:W-:Y:S01]  /*3cb0*/  UMOV UR9, 0x40004040 ;  /* 0x4000404000097882 */ /* 0x000fe20000000000 */
[----:B------:R2:W-:Y:S01]  /*3cc0*/  UTCHMMA gdesc[UR12], gdesc[UR14], tmem[UR36], tmem[UR50], idesc[UR51], UPT ;  /* 0x00ff320e0c0075ea */ /* 0x0005e2000b800024 */
[----:B------:R2:W-:Y:S01]  /*3cd0*/  UTCHMMA gdesc[UR8], gdesc[UR10], tmem[UR36], tmem[UR48], idesc[UR49], UPT ;  /* 0x00ff300a080075ea */ /* 0x0005e2000b800024 */
[----:B------:R2:W-:Y:S01]  /*3ce0*/  UTCBAR.MULTICAST [UR40], URZ, UR42 ;  /* 0x000000ff280073e9 */ /* 0x0005e2000800082a */
[----:B-1----:R-:W-:Y:S01]  /*3cf0*/  UMOV UR5, UR39 ;  /* 0x0000002700057c82 */ /* 0x002fe20008000000 */
[----:B------:R-:W-:Y:S05]  /*3d00*/  BRA.U UP3, `(.L_x_65) ;  /* 0xfffffffd03007547 */ /* 0x000fea000b83ffff */
.L_x_62:
[----:B------:R-:W-:Y:S01]  /*3d10*/  UIADD3 UR4, UPT, UPT, UR45, 0x1, URZ ;  /* 0x000000012d047890 */ /* 0x000fe2000fffe0ff */
[C---:B------:R-:W-:Y:S01]  /*3d20*/  ISETP.NE.AND P0, PT, R10.reuse, 0x2, PT ;  /* 0x000000020a00780c */ /* 0x040fe20003f05270 */
[----:B------:R-:W-:Y:S02]  /*3d30*/  UIADD3 UR5, UPT, UPT, UR46, 0xb0, URZ ;  /* 0x000000b02e057890 */ /* 0x000fe4000fffe0ff */
[----:B------:R-:W-:Y:S01]  /*3d40*/  UISETP.NE.AND UP0, UPT, UR4, 0x4, UPT ;  /* 0x000000040400788c */ /* 0x000fe2000bf05270 */
[----:B-12---:R-:W-:Y:S02]  /*3d50*/  SEL R0, RZ, 0x1, P0 ;  /* 0x00000001ff007807 */ /* 0x006fe40000000000 */
[----:B------:R-:W-:Y:S01]  /*3d60*/  SEL R10, R10, RZ, P0 ;  /* 0x000000ff0a0a7207 */ /* 0x000fe20000000000 */
[----:B------:R-:W-:Y:S01]  /*3d70*/  USEL UR6, URZ, 0x1, UP0 ;  /* 0x00000001ff067887 */ /* 0x000fe20008000000 */
[----:B------:R-:W-:Y:S01]  /*3d80*/  LOP3.LUT R9, R9, R0, RZ, 0x3c, !PT ;  /* 0x0000000009097212 */ /* 0x000fe200078e3cff */
[----:B------:R-:W-:Y:S01]  /*3d90*/  USEL UR45, UR4, URZ, UP0 ;  /* 0x000000ff042d7287 */ /* 0x000fe20008000000 */
[----:B------:R1:W-:Y:S03]  /*3da0*/  UTCBAR [UR5], URZ ;  /* 0x000000ff050073e9 */ /* 0x0003e600080000ff */
[----:B------:R-:W-:Y:S01]  /*3db0*/  LOP3.LUT R11, R11, UR6, RZ, 0x3c, !PT ;  /* 0x000000060b0b7c12 */ /* 0x000fe2000f8e3cff */
[----:B------:R-:W-:Y:S07]  /*3dc0*/  @P1 BRA `(.L_x_66) ;  /* 0xfffffff800381947 */ /* 0x000fee000383ffff */
[----:B------:R-:W2:Y:S01]  /*3dd0*/  S2UR UR8, SR_CgaCtaId ;  /* 0x00000000000879c3 */ /* 0x000ea20000008800 */
[----:B------:R-:W-:Y:S01]  /*3de0*/  ELECT P0, URZ, PT ;  /* 0x0000000000ff782f */ /* 0x000fe20003800000 */
[----:B------:R-:W-:Y:S01]  /*3df0*/  IMAD.MOV.U32 R0, RZ, RZ, 0x1 ;  /* 0x00000001ff007424 */ /* 0x000fe200078e00ff */
[----:B------:R-:W-:Y:S01]  /*3e00*/  UIADD3 UR41, UPT, UPT, UR41, 0xd0, URZ ;  /* 0x000000d029297890 */ /* 0x000fe2000fffe0ff */
[----:B------:R-:W-:Y:S01]  /*3e10*/  SHF.L.U32 R2, R11, 0x1f, RZ ;  /* 0x0000001f0b027819 */ /* 0x000fe200000006ff */
[----:B------:R-:W-:-:S03]  /*3e20*/  UMOV UR4, 0x40 ;  /* 0x0000004000047882 */ /* 0x000fc60000000000 */
[----:B------:R-:W-:Y:S01]  /*3e30*/  UVIRTCOUNT.DEALLOC.SMPOOL 0x80 ;  /* 0x000000800000784c */ /* 0x000fe20000000000 */
[----:B--2---:R-:W-:Y:S02]  /*3e40*/  ULEA UR8, UR8, UR4, 0x18 ;  /* 0x0000000408087291 */ /* 0x004fe4000f8ec0ff */
[----:B------:R-:W-:-:S07]  /*3e50*/  ULEA UR4, UR45, UR41, 0x3 ;  /* 0x000000292d047291 */ /* 0x000fce000f8e18ff */
[----:B------:R2:W-:Y:S02]  /*3e60*/  @P0 STS.U8 [UR8+0x1c], R0 ;  /* 0x00001c00ff000988 */ /* 0x0005e40008000008 */
[----:B------:R-:W4:Y:S02]  /*3e70*/  SYNCS.PHASECHK.TRANS64.TRYWAIT P0, [UR4], R2 ;  /* 0x00000002ff0075a7 */ /* 0x000f240008001104 */
[----:B--2-4-:R-:W-:Y:S05]  /*3e80*/  @!P0 BRA `(.L_x_67) ;  /* 0x0000004c00348947 */ /* 0x014fea0003800000 */
.L_x_158:
[----:B------:R-:W-:-:S04]  /*3e90*/  UIADD3 UR4, UPT, UPT, UR45, 0x1, URZ ;  /* 0x000000012d047890 */ /* 0x000fc8000fffe0ff */
[----:B------:R-:W-:-:S04]  /*3ea0*/  UISETP.NE.AND UP0, UPT, UR4, 0x4, UPT ;  /* 0x000000040400788c */ /* 0x000fc8000bf05270 */
[----:B------:R-:W-:Y:S02]  /*3eb0*/  USEL UR6, URZ, 0x1, UP0 ;  /* 0x00000001ff067887 */ /* 0x000fe40008000000 */
[----:B------:R-:W-:-:S04]  /*3ec0*/  USEL UR4, UR4, URZ, UP0 ;  /* 0x000000ff04047287 */ /* 0x000fc80008000000 */
[----:B-1----:R-:W-:Y:S01]  /*3ed0*/  ULEA UR5, UR4, UR41, 0x3 ;  /* 0x0000002904057291 */ /* 0x002fe2000f8e18ff */
[----:B--2---:R-:W-:-:S04]  /*3ee0*/  LOP3.LUT R2, R11, UR6, RZ, 0x3c, !PT ;  /* 0x000000060b027c12 */ /* 0x004fc8000f8e3cff */
[----:B------:R-:W-:-:S04]  /*3ef0*/  SHF.L.U32 R3, R2, 0x1f, RZ ;  /* 0x0000001f02037819 */ /* 0x000fc800000006ff */
[----:B------:R-:W1:Y:S02]  /*3f00*/  SYNCS.PHASECHK.TRANS64.TRYWAIT P0, [UR5], R3 ;  /* 0x00000003ff0075a7 */ /* 0x000e640008001105 */
[----:B-1----:R-:W-:Y:S05]  /*3f10*/  @!P0 BRA `(.L_x_68) ;  /* 0x0000004c00288947 */ /* 0x002fea0003800000 */
.L_x_160:
        /* <DEDUP_REMOVED lines=9> */
.L_x_162:
[----:B------:R-:W-:-:S04]  /*3fb0*/  UIADD3 UR4, UPT, UPT, UR4, 0x1, URZ ;  /* 0x0000000104047890 */ /* 0x000fc8000fffe0ff */
[----:B------:R-:W-:-:S04]  /*3fc0*/  UISETP.NE.AND UP0, UPT, UR4, 0x4, UPT ;  /* 0x000000040400788c */ /* 0x000fc8000bf05270 */
[----:B------:R-:W-:Y:S02]  /*3fd0*/  USEL UR5, URZ, 0x1, UP0 ;  /* 0x00000001ff057887 */ /* 0x000fe40008000000 */
[----:B------:R-:W-:-:S04]  /*3fe0*/  USEL UR4, UR4, URZ, UP0 ;  /* 0x000000ff04047287 */ /* 0x000fc80008000000 */
[----:B------:R-:W-:Y:S01]  /*3ff0*/  ULEA UR4, UR4, UR41, 0x3 ;  /* 0x0000002904047291 */ /* 0x000fe2000f8e18ff */
[----:B------:R-:W-:-:S04]  /*4000*/  LOP3.LUT R2, R2, UR5, RZ, 0x3c, !PT ;  /* 0x0000000502027c12 */ /* 0x000fc8000f8e3cff */
[----:B------:R-:W-:-:S04]  /*4010*/  SHF.L.U32 R2, R2, 0x1f, RZ ;  /* 0x0000001f02027819 */ /* 0x000fc800000006ff */
[----:B------:R-:W2:Y:S02]  /*4020*/  SYNCS.PHASECHK.TRANS64.TRYWAIT P0, [UR4], R2 ;  /* 0x00000002ff0075a7 */ /* 0x000ea40008001104 */
[----:B--2---:R-:W-:Y:S05]  /*4030*/  @!P0 BRA `(.L_x_70) ;  /* 0x0000004c00108947 */ /* 0x004fea0003800000 */
.L_x_164:
[----:B------:R-:W-:Y:S01]  /*4040*/  NOP ;  /* 0x0000000000007918 */ /* 0x000fe20000000000 */
[----:B-1----:R-:W1:Y:S01]  /*4050*/  LDS R0, [UR8+0x14] ;  /* 0x00001408ff007984 */ /* 0x002e620008000800 */
[----:B------:R-:W-:Y:S01]  /*4060*/  ULOP3.LUT UR4, UR65, 0xffff, URZ, 0xc0, !UPT ;  /* 0x0000ffff41047892 */ /* 0x000fe2000f8ec0ff */
[----:B------:R-:W-:Y:S01]  /*4070*/  UMOV UR5, 0xffff ;  /* 0x0000ffff00057882 */ /* 0x000fe20000000000 */
[----:B------:R-:W-:Y:S02]  /*4080*/  UMOV UR6, 0x1 ;  /* 0x0000000100067882 */ /* 0x000fe40000000000 */
[----:B------:R-:W-:-:S04]  /*4090*/  USHF.R.U32.HI UR4, URZ, 0x5, UR4 ;  /* 0x00000005ff047899 */ /* 0x000fc80008011604 */
[----:B------:R-:W-:Y:S02]  /*40a0*/  USHF.L.U32 UR5, UR5, UR4, URZ ;  /* 0x0000000405057299 */ /* 0x000fe400080006ff */
[----:B------:R-:W-:-:S04]  /*40b0*/  USHF.L.U32 UR4, UR6, UR4, URZ ;  /* 0x0000000406047299 */ /* 0x000fc800080006ff */
[----:B-1----:R-:W-:-:S04]  /*40c0*/  LOP3.LUT R0, R0, UR5, RZ, 0xc0, !PT ;  /* 0x0000000500007c12 */ /* 0x002fc8000f8ec0ff */
[----:B------:R-:W-:-:S13]  /*40d0*/  ISETP.NE.AND P0, PT, R0, UR5, PT ;  /* 0x0000000500007c0c */ /* 0x000fda000bf05270 */
[----:B------:R-:W-:Y:S05]  /*40e0*/  @P0 BRA `(.L_x_71) ;  /* 0x0000000000580947 */ /* 0x000fea0003800000 */
[----:B------:R-:W1:Y:S02]  /*40f0*/  LDS R0, [UR8+0x18] ;  /* 0x00001808ff007984 */ /* 0x000e640008000800 */
[----:B-1----:R-:W-:-:S04]  /*4100*/  LOP3.LUT R0, R0, UR4, RZ, 0xc0, !PT ;  /* 0x0000000400007c12 */ /* 0x002fc8000f8ec0ff */
[----:B------:R-:W-:-:S13]  /*4110*/  ISETP.NE.AND P0, PT, R0, UR4, PT ;  /* 0x0000000400007c0c */ /* 0x000fda000bf05270 */
[----:B------:R-:W-:Y:S05]  /*4120*/  @P0 BRA `(.L_x_72) ;  /* 0x00000000003c0947 */ /* 0x000fea0003800000 */
[----:B------:R-:W1:Y:S01]  /*4130*/  S2R R2, SR_LANEID ;  /* 0x0000000000027919 */ /* 0x000e620000000000 */
[----:B------:R-:W-:-:S06]  /*4140*/  ULOP3.LUT UR5, URZ, UR5, URZ, 0x33, !UPT ;  /* 0x00000005ff057292 */ /* 0x000fcc000f8e33ff */
[----:B------:R-:W-:-:S04]  /*4150*/  IMAD.U32 R0, RZ, RZ, UR5 ;  /* 0x00000005ff007e24 */ /* 0x000fc8000f8e00ff */
[----:B------:R2:W4:Y:S02]  /*4160*/  REDUX UR7, R0 ;  /* 0x00000000000773c4 */ /* 0x0005240000000000 */
[----:B------:R1:W-:Y:S01]  /*4170*/  UTCATOMSWS.AND URZ, UR5 ;  /* 0x0000000500ff79e3 */ /* 0x0003e20008000000 */
[----:B--2---:R-:W-:Y:S01]  /*4180*/  LOP3.LUT R0, RZ, UR4, RZ, 0x33, !PT ;  /* 0x00000004ff007c12 */ /* 0x004fe2000f8e33ff */
[----:B------:R-:W-:Y:S02]  /*4190*/  VOTEU.ANY UR4, UPT, PT ;  /* 0x0000000000047886 */ /* 0x000fe400038e0100 */
[----:B------:R-:W-:Y:S02]  /*41a0*/  UFLO.U32 UR4, UR4 ;  /* 0x00000004000472bd */ /* 0x000fe400080e0000 */
[----:B------:R-:W2:Y:S04]  /*41b0*/  REDUX UR6, R0 ;  /* 0x00000000000673c4 */ /* 0x000ea80000000000 */
[----:B-1----:R-:W-:-:S02]  /*41c0*/  ISETP.EQ.U32.AND P0, PT, R2, UR4, PT ;  /* 0x0000000402007c0c */ /* 0x002fc4000bf02070 */
[----:B----4-:R-:W-:-:S11]  /*41d0*/  MOV R2, UR7 ;  /* 0x0000000700027c02 */ /* 0x010fd60008000f00 */
[----:B------:R1:W-:Y:S01]  /*41e0*/  @P0 ATOMS.AND RZ, [UR8+0x14], R2 ;  /* 0x00001402ffff098c */ /* 0x0003e2000a800008 */
[----:B--2---:R-:W-:-:S05]  /*41f0*/  IMAD.U32 R0, RZ, RZ, UR6 ;  /* 0x00000006ff007e24 */ /* 0x004fca000f8e00ff */
[----:B------:R1:W-:Y:S01]  /*4200*/  @P0 ATOMS.AND RZ, [UR8+0x18], R0 ;  /* 0x00001800ffff098c */ /* 0x0003e2000a800008 */
[----:B------:R-:W-:Y:S05]  /*4210*/  BRA `(.L_x_73) ;  /* 0x0000000000147947 */ /* 0x000fea0003800000 */
.L_x_72:
[----:B------:R-:W-:Y:S02]  /*4220*/  MOV R2, 0x4240 ;  /* 0x0000424000027802 */ /* 0x000fe40000000f00 */
[----:B---3-5:R-:W-:Y:S05]  /*4230*/  CALL.REL.NOINC `($__internal_0_$__cuda_sm10x_tcgen05_guardrail_trap_col_being_dealloced_not_returned_by_alloc) ;  /* 0x0000004c00f87944 */ /* 0x028fea0003c00000 */
[----:B------:R-:W-:Y:S05]  /*4240*/  BRA `(.L_x_73) ;  /* 0x0000000000087947 */ /* 0x000fea0003800000 */
.L_x_71:
[----:B------:R-:W-:Y:S02]  /*4250*/  MOV R2, 0x4270 ;  /* 0x0000427000027802 */ /* 0x000fe40000000f00 */
[----:B---3-5:R-:W-:Y:S05]  /*4260*/  CALL.REL.NOINC `($__internal_2_$__cuda_sm10x_tcgen05_guardrail_trap_unallocated_columns_being_dealloced) ;  /* 0x0000005000047944 */ /* 0x028fea0003c00000 */
.L_x_73:
[----:B------:R-:W-:Y:S01]  /*4270*/  NOP ;  /* 0x0000000000007918 */ /* 0x000fe20000000000 */
[----:B------:R-:W-:Y:S05]  /*4280*/  EXIT ;  /* 0x000000000000794d */ /* 0x000fea0003800000 */
.L_x_55:
[----:B------:R-:W-:-:S09]  /*4290*/  UISETP.NE.OR UP0, UPT, UR17, 0x3, !UP3 ;  /* 0x000000031100788c */ /* 0x000fd2000df05670 */
[----:B------:R-:W-:Y:S05]  /*42a0*/  BRA.U UP0, `(.L_x_74) ;  /* 0x0000001100547547 */ /* 0x000fea000b800000 */
[----:B------:R-:W1:Y:S01]  /*42b0*/  LDCU UR31, c[0x0][0x370] ;  /* 0x00006e00ff1f77ac */ /* 0x000e620008000800 */
[----:B------:R-:W2:Y:S01]  /*42c0*/  LDC.64 R16, c[0x0][0x348] ;  /* 0x0000d200ff107b82 */ /* 0x000ea20000000a00 */
[----:B------:R-:W-:Y:S02]  /*42d0*/  HFMA2 R13, -RZ, RZ, 0, 0 ;  /* 0x00000000ff0d7431 */ /* 0x000fe400000001ff */
[----:B------:R-:W-:Y:S01]  /*42e0*/  IMAD.MOV.U32 R15, RZ, RZ, 0x1 ;  /* 0x00000001ff0f7424 */ /* 0x000fe200078e00ff */
[----:B------:R-:W1:Y:S01]  /*42f0*/  LDCU.128 UR48, c[0x0][0xb10] ;  /* 0x00016200ff3077ac */ /* 0x000e620008000c00 */
[----:B------:R-:W-:Y:S01]  /*4300*/  IMAD.MOV.U32 R14, RZ, RZ, RZ ;  /* 0x000000ffff0e7224 */ /* 0x000fe200078e00ff */
[----:B------:R-:W-:Y:S01]  /*4310*/  MOV R7, 0x2000 ;  /* 0x0000200000077802 */ /* 0x000fe20000000f00 */
[----:B------:R-:W3:Y:S01]  /*4320*/  LDCU UR30, c[0x0][0x374] ;  /* 0x00006e80ff1e77ac */ /* 0x000ee20008000800 */
[----:B------:R-:W4:Y:S01]  /*4330*/  LDC.64 R2, c[0x0][0x888] ;  /* 0x00022200ff027b82 */ /* 0x000f220000000a00 */
[----:B------:R-:W3:Y:S01]  /*4340*/  LDCU UR15, c[0x0][0xb0c] ;  /* 0x00016180ff0f77ac */ /* 0x000ee20008000800 */
[----:B------:R-:W2:Y:S06]  /*4350*/  LDCU UR41, c[0x0][0xb20] ;  /* 0x00016400ff2977ac */ /* 0x000eac0008000800 */
[----:B------:R-:W4:Y:S01]  /*4360*/  LDC.64 R4, c[0x0][0x890] ;  /* 0x00022400ff047b82 */ /* 0x000f220000000a00 */
[----:B------:R-:W2:Y:S01]  /*4370*/  LDCU UR4, c[0x0][0xb30] ;  /* 0x00016600ff0477ac */ /* 0x000ea20008000800 */
[----:B------:R-:W-:Y:S01]  /*4380*/  UMOV UR21, 0x400 ;  /* 0x0000040000157882 */ /* 0x000fe20000000000 */
[----:B-1----:R-:W-:-:S02]  /*4390*/  UIMAD.WIDE.U32 UR6, UR31, UR48, URZ ;  /* 0x000000301f0672a5 */ /* 0x002fc4000f8e00ff */
[----:B---3--:R-:W-:Y:S02]  /*43a0*/  UIMAD.WIDE.U32 UR8, UR30, UR51, URZ ;  /* 0x000000331e0872a5 */ /* 0x008fe4000f8e00ff */
[----:B------:R-:W-:Y:S02]  /*43b0*/  ULEA UR21, UR47, UR21, 0x18 ;  /* 0x000000152f157291 */ /* 0x000fe4000f8ec0ff */
[----:B------:R-:W-:Y:S02]  /*43c0*/  UPLOP3.LUT UP3, UPT, UPT, UPT, UPT, 0x40, 0x4 ;  /* 0x000000000004789c */ /* 0x000fe40003f6e870 */
[----:B------:R-:W-:Y:S01]  /*43d0*/  UIADD3 UR37, UPT, UPT, UR21, 0x58, URZ ;  /* 0x0000005815257890 */ /* 0x000fe2000fffe0ff */
[----:B------:R-:W-:Y:S01]  /*43e0*/  UMOV UR6, UR7 ;  /* 0x0000000700067c82 */ /* 0x000fe20008000000 */
[----:B------:R-:W-:Y:S01]  /*43f0*/  UMOV UR38, UR9 ;  /* 0x0000000900267c82 */ /* 0x000fe20008000000 */
[----:B------:R-:W-:Y:S02]  /*4400*/  UISETP.GE.AND UP0, UPT, UR42, 0x1, UPT ;  /* 0x000000012a00788c */ /* 0x000fe4000bf06270 */
[----:B------:R-:W-:Y:S01]  /*4410*/  UISETP.NE.AND UP4, UPT, UR42, 0x1, UPT ;  /* 0x000000012a00788c */ /* 0x000fe2000bf85270 */
[----:B------:R-:W1:Y:S01]  /*4420*/  LDCU.64 UR22, c[0x0][0xb28] ;  /* 0x00016500ff1677ac */ /* 0x000e620008000a00 */
[----:B------:R-:W-:-:S02]  /*4430*/  UISETP.NE.AND UP6, UPT, UR15, 0x1, UPT ;  /* 0x000000010f00788c */ /* 0x000fc4000bfc5270 */
[----:B------:R-:W-:Y:S02]  /*4440*/  UISETP.NE.AND UP5, UPT, UR50, 0x1, UPT ;  /* 0x000000013200788c */ /* 0x000fe4000bfa5270 */
[----:B------:R-:W-:Y:S02]  /*4450*/  UIADD3 UR33, UPT, UPT, UR21, 0x40, URZ ;  /* 0x0000004015217890 */ /* 0x000fe4000fffe0ff */
[----:B------:R-:W-:Y:S02]  /*4460*/  UIADD3 UR25, UPT, UPT, UR21, 0x48, URZ ;  /* 0x0000004815197890 */ /* 0x000fe4000fffe0ff */
[----:B------:R-:W-:Y:S02]  /*4470*/  UIADD3 UR17, UPT, UPT, UR21, 0x50, URZ ;  /* 0x0000005015117890 */ /* 0x000fe4000fffe0ff */
[----:B------:R-:W-:Y:S02]  /*4480*/  UPRMT UR37, UR47, 0x654, UR37 ;  /* 0x000006542f257896 */ /* 0x000fe40008000025 */
[----:B------:R-:W-:-:S02]  /*4490*/  USHF.R.U32.HI UR39, URZ, UR49, UR6 ;  /* 0x00000031ff277299 */ /* 0x000fc40008011606 */
[----:B--2---:R-:W-:Y:S02]  /*44a0*/  USHF.R.U32.HI UR38, URZ, UR41, UR38 ;  /* 0x00000029ff267299 */ /* 0x004fe40008011626 */
[----:B------:R-:W-:-:S11]  /*44b0*/  UISETP.NE.AND UP2, UPT, UR4, 0x1, UPT ;  /* 0x000000010400788c */ /* 0x000fd6000bf45270 */
.L_x_85:
[C---:B------:R-:W-:Y:S02]  /*44c0*/  LEA R12, R14.reuse, UR21, 0x3 ;  /* 0x000000150e0c7c11 */ /* 0x040fe4000f8e18ff */
[----:B------:R-:W-:Y:S02]  /*44d0*/  SHF.L.U32 R0, R13, 0x1f, RZ ;  /* 0x0000001f0d007819 */ /* 0x000fe400000006ff */
[----:B------:R-:W-:Y:S02]  /*44e0*/  LEA R8, R14, UR21, 0x4 ;  /* 0x000000150e087c11 */ /* 0x000fe4000f8e20ff */
[----:B--2---:R-:W2:Y:S02]  /*44f0*/  SYNCS.PHASECHK.TRANS64.TRYWAIT P0, [R12+URZ+0x90], R0 ;  /* 0x000090000c0075a7 */ /* 0x004ea400080011ff */
[----:B--2---:R-:W-:Y:S05]  /*4500*/  @!P0 BRA `(.L_x_75) ;  /* 0x0000004400f48947 */ /* 0x004fea0003800000 */
.L_x_165:
[----:B------:R-:W3:Y:S01]  /*4510*/  LDS.128 R8, [R8+0x120] ;  /* 0x0001200008087984 */ /* 0x000ee20000000c00 */
[----:B------:R-:W-:Y:S01]  /*4520*/  UISETP.GE.AND UP0, UPT, UR42, 0x1, UPT ;  /* 0x000000012a00788c */ /* 0x000fe2000bf06270 */
[----:B------:R-:W-:Y:S01]  /*4530*/  @!PT LDS RZ, [RZ] ;  /* 0x00000000fffff984 */ /* 0x000fe20000000800 */
[----:B------:R-:W-:Y:S01]  /*4540*/  @!PT LDS RZ, [RZ] ;  /* 0x00000000fffff984 */ /* 0x000fe20000000800 */
[----:B------:R-:W-:Y:S01]  /*4550*/  @!PT LDS RZ, [RZ] ;  /* 0x00000000fffff984 */ /* 0x000fe20000000800 */
[----:B------:R-:W-:Y:S01]  /*4560*/  @!PT LDS RZ, [RZ] ;  /* 0x00000000fffff984 */ /* 0x000fe20000000800 */
[----:B------:R1:W-:Y:S06]  /*4570*/  MEMBAR.ALL.CTA ;  /* 0x0000000000007992 */ /* 0x0003ec0000008000 */
[----:B-1----:R-:W1:Y:S01]  /*4580*/  FENCE.VIEW.ASYNC.S ;  /* 0x00000000000073c6 */ /* 0x002e620000000000 */
[----:B---3--:R-:W-:Y:S11]  /*4590*/  LOP3.LUT P0, RZ, R10, 0x1, RZ, 0xc0, !PT ;  /* 0x000000010aff7812 */ /* 0x008ff6000780c0ff */
[----:B------:R-:W-:Y:S02]  /*45a0*/  @!UPT UIADD3 URZ, UPT, UPT, URZ, URZ, URZ ;  /* 0x000000fffffff290 */ /* 0x000fe4000fffe0ff */
[----:B-1----:R-:W-:Y:S01]  /*45b0*/  VOTEU.ANY UP1, P0 ;  /* 0x0000000000ff7886 */ /* 0x002fe20000020100 */
[----:B------:R-:W-:Y:S11]  /*45c0*/  PLOP3.LUT P0, PT, PT, PT, UP1, 0x80, 0x8 ;  /* 0x000000000008781c */ /* 0x000ff60003f0f018 */
[----:B------:R-:W-:Y:S02]  /*45d0*/  @!UPT UIADD3 URZ, UPT, UPT, URZ, URZ, URZ ;  /* 0x000000fffffff290 */ /* 0x000fe4000fffe0ff */
[----:B--2---:R-:W-:Y:S02]  /*45e0*/  @P0 SHF.R.U32.HI R0, RZ, 0x10, R9 ;  /* 0x00000010ff000819 */ /* 0x004fe40000011609 */
[----:B------:R-:W-:Y:S02]  /*45f0*/  @P0 MOV R6, R8 ;  /* 0x0000000800060202 */ /* 0x000fe40000000f00 */
[----:B------:R-:W-:Y:S01]  /*4600*/  @P0 R2UR UR4, R0 ;  /* 0x00000000000402ca */ /* 0x000fe200000e0000 */
[----:B------:R-:W-:Y:S01]  /*4610*/  VIADD R0, R12, 0xa0 ;  /* 0x000000a00c007836 */ /* 0x000fe20000000000 */
[----:B------:R-:W-:Y:S02]  /*4620*/  @P0 LOP3.LUT R8, R9, 0xffff, RZ, 0xc0, !PT ;  /* 0x0000ffff09080812 */ /* 0x000fe400078ec0ff */
[----:B------:R-:W-:Y:S02]  /*4630*/  @P0 R2UR UR6, R6 ;  /* 0x00000000060602ca */ /* 0x000fe400000e0000 */
[----:B------:R-:W-:Y:S02]  /*4640*/  PRMT R0, RZ, 0x654, R0 ;  /* 0x00000654ff007816 */ /* 0x000fe40000000000 */
[----:B------:R-:W-:Y:S02]  /*4650*/  @P0 R2UR UR5, R8 ;  /* 0x00000000080502ca */ /* 0x000fe400000e0000 */
[----:B------:R1:W-:Y:S03]  /*4660*/  SYNCS.ARRIVE.TRANS64.RED.A1T0 RZ, [R0+URZ], RZ ;  /* 0x000000ff00ff79a7 */ /* 0x0003e600081004ff */
[----:B------:R-:W-:Y:S04]  /*4670*/  @UP1 UMOV UR29, UR4 ;  /* 0x00000004001d1c82 */ /* 0x000fe80008000000 */
[----:B------:R-:W-:Y:S04]  /*4680*/  @UP1 UMOV UR14, UR6 ;  /* 0x00000006000e1c82 */ /* 0x000fe80008000000 */
[----:B------:R-:W-:Y:S01]  /*4690*/  @UP1 UMOV UR13, UR5 ;  /* 0x00000005000d1c82 */ /* 0x000fe20008000000 */
[----:B------:R-:W-:Y:S05]  /*46a0*/  BRA.U !UP0, `(.L_x_76) ;  /* 0x0000000108a47547 */ /* 0x000fea000b800000 */
[----:B------:R-:W-:Y:S02]  /*46b0*/  UIMAD.WIDE.U32 UR18, UR13, UR51, URZ ;  /* 0x000000330d1272a5 */ /* 0x000fe4000f8e00ff */
[----:B------:R-:W-:Y:S02]  /*46c0*/  UIMAD.WIDE.U32 UR26, UR14, UR48, URZ ;  /* 0x000000300e1a72a5 */ /* 0x000fe4000f8e00ff */
[----:B------:R-:W-:Y:S02]  /*46d0*/  USEL UR4, UR30, UR38, !UP5 ;  /* 0x000000261e047287 */ /* 0x000fe4000e800000 */
[----:B------:R-:W-:Y:S02]  /*46e0*/  USEL UR7, UR31, UR39, !UP6 ;  /* 0x000000271f077287 */ /* 0x000fe4000f000000 */
[----:B------:R-:W-:Y:S02]  /*46f0*/  UIMAD.WIDE.U32 UR8, UR4, UR22, URZ ;  /* 0x00000016040872a5 */ /* 0x000fe4000f8e00ff */
[----:B------:R-:W-:Y:S01]  /*4700*/  UIMAD.WIDE.U32 UR10, UR7, UR22, URZ ;  /* 0x00000016070a72a5 */ /* 0x000fe2000f8e00ff */
[----:B------:R-:W-:Y:S02]  /*4710*/  UMOV UR5, UR19 ;  /* 0x0000001300057c82 */ /* 0x000fe40008000000 */
[----:B------:R-:W-:Y:S03]  /*4720*/  USHF.R.U32.HI UR6, URZ, UR41, UR5 ;  /* 0x00000029ff067299 */ /* 0x000fe60008011605 */
[----:B------:R-:W-:Y:S01]  /*4730*/  UMOV UR5, UR27 ;  /* 0x0000001b00057c82 */ /* 0x000fe20008000000 */
[----:B------:R-:W-:Y:S02]  /*4740*/  USEL UR6, UR13, UR6, !UP5 ;  /* 0x000000060d067287 */ /* 0x000fe4000e800000 */
[----:B------:R-:W-:Y:S03]  /*4750*/  USHF.R.U32.HI UR12, URZ, UR49, UR5 ;  /* 0x00000031ff0c7299 */ /* 0x000fe60008011605 */
[----:B------:R-:W-:Y:S02]  /*4760*/  UMOV UR5, UR9 ;  /* 0x0000000900057c82 */ /* 0x000fe40008000000 */
[----:B------:R-:W-:Y:S03]  /*4770*/  @UP4 USHF.R.U32.HI UR4, URZ, UR23, UR5 ;  /* 0x00000017ff044299 */ /* 0x000fe60008011605 */
[----:B------:R-:W-:Y:S01]  /*4780*/  UMOV UR5, UR11 ;  /* 0x0000000b00057c82 */ /* 0x000fe20008000000 */
[----:B------:R-:W-:Y:S02]  /*4790*/  UIMAD UR4, UR42, UR4, URZ ;  /* 0x000000042a0472a4 */ /* 0x000fe4000f8e02ff */
[----:B------:R-:W-:Y:S02]  /*47a0*/  @UP4 USHF.R.U32.HI UR7, URZ, UR23, UR5 ;  /* 0x00000017ff074299 */ /* 0x000fe40008011605 */
[----:B------:R-:W-:Y:S02]  /*47b0*/  UIMAD.WIDE.U32 UR10, UR6, UR22, URZ ;  /* 0x00000016060a72a5 */ /* 0x000fe4000f8e00ff */
[----:B------:R-:W-:Y:S02]  /*47c0*/  USEL UR5, UR14, UR12, !UP6 ;  /* 0x0000000c0e057287 */ /* 0x000fe4000f000000 */
[----:B------:R-:W-:Y:S02]  /*47d0*/  UIMAD UR8, UR42, UR7, URZ ;  /* 0x000000072a0872a4 */ /* 0x000fe4000f8e02ff */
[----:B------:R-:W-:Y:S03]  /*47e0*/  UISETP.GE.AND UP0, UPT, UR6, UR4, UPT ;  /* 0x000000040600728c */ /* 0x000fe6000bf06270 */
[----:B------:R-:W-:Y:S01]  /*47f0*/  UMOV UR4, UR11 ;  /* 0x0000000b00047c82 */ /* 0x000fe20008000000 */
[----:B------:R-:W-:Y:S02]  /*4800*/  UISETP.GE.OR UP0, UPT, UR5, UR8, UP0 ;  /* 0x000000080500728c */ /* 0x000fe40008706670 */
[----:B------:R-:W-:Y:S02]  /*4810*/  USHF.R.U32.HI UR4, URZ, UR23, UR4 ;  /* 0x00000017ff047299 */ /* 0x000fe40008011604 */
[----:B------:R-:W-:Y:S02]  /*4820*/  UIMAD.WIDE.U32 UR8, UR5, UR22, URZ ;  /* 0x00000016050872a5 */ /* 0x000fe4000f8e00ff */
[----:B------:R-:W-:Y:S04]  /*4830*/  USEL UR10, UR6, UR4, !UP4 ;  /* 0x00000004060a7287 */ /* 0x000fe8000e000000 */
[----:B------:R-:W-:Y:S01]  /*4840*/  UIADD3 UR11, UPT, UPT, -UR10, URZ, URZ ;  /* 0x000000ff0a0b7290 */ /* 0x000fe2000fffe1ff */
[----:B------:R-:W-:Y:S02]  /*4850*/  @!UP0 UMOV UR4, UR9 ;  /* 0x0000000900048c82 */ /* 0x000fe40008000000 */
[----:B------:R-:W-:Y:S02]  /*4860*/  @!UP0 USHF.R.U32.HI UR4, URZ, UR23, UR4 ;  /* 0x00000017ff048299 */ /* 0x000fe40008011604 */
[----:B------:R-:W-:Y:S02]  /*4870*/  UIMAD UR8, UR42, UR11, UR6 ;  /* 0x0000000b2a0872a4 */ /* 0x000fe4000f8e0206 */
[----:B------:R-:W-:Y:S04]  /*4880*/  @!UP0 USEL UR4, UR5, UR4, !UP4 ;  /* 0x0000000405048287 */ /* 0x000fe8000e000000 */
[----:B------:R-:W-:Y:S02]  /*4890*/  @!UP0 UIMAD UR8, UR7, UR8, UR4 ;  /* 0x00000008070882a4 */ /* 0x000fe4000f8e0204 */
[----:B------:R-:W-:Y:S02]  /*48a0*/  @!UP0 UIADD3 UR9, UPT, UPT, UR10, -UR4, URZ ;  /* 0x800000040a098290 */ /* 0x000fe4000fffe0ff */
[----:B------:R-:W-:Y:S02]  /*48b0*/  UIADD3 UR4, UPT, UPT, -UR5, URZ, URZ ;  /* 0x000000ff05047290 */ /* 0x000fe4000fffe1ff */
[----:B------:R-:W-:Y:S02]  /*48c0*/  UIADD3 UR7, UPT, UPT, -UR6, URZ, URZ ;  /* 0x000000ff06077290 */ /* 0x000fe4000fffe1ff */
[----:B------:R-:W-:Y:S02]  /*48d0*/  @!UP0 UIMAD UR6, UR9, UR42, UR5 ;  /* 0x0000002a090682a4 */ /* 0x000fe4000f8e0205 */
[----:B------:R-:W-:Y:S02]  /*48e0*/  UIMAD UR14, UR15, UR4, UR14 ;  /* 0x000000040f0e72a4 */ /* 0x000fe4000f8e020e */
[----:B------:R-:W-:Y:S01]  /*48f0*/  UIMAD UR13, UR50, UR7, UR13 ;  /* 0x00000007320d72a4 */ /* 0x000fe2000f8e020d */
[----:B------:R-:W-:Y:S02]  /*4900*/  @!UP0 UMOV UR5, UR8 ;  /* 0x0000000800058c82 */ /* 0x000fe40008000000 */
[----:B------:R-:W-:Y:S02]  /*4910*/  UIMAD UR14, UR5, UR15, UR14 ;  /* 0x0000000f050e72a4 */ /* 0x000fe4000f8e020e */
[----:B------:R-:W-:Y:S11]  /*4920*/  UIMAD UR13, UR6, UR50, UR13 ;  /* 0x00000032060d72a4 */ /* 0x000ff6000f8e020d */
[----:B------:R-:W-:Y:S01]  /*4930*/  @!UPT UIADD3 URZ, UPT, UPT, URZ, URZ, URZ ;  /* 0x000000fffffff290 */ /* 0x000fe2000fffe0ff */
.L_x_76:
[----:B------:R-:W2:Y:S01]  /*4940*/  @!UP2 LDCU.128 UR8, c[0x0][0xb10] ;  /* 0x00016200ff08a7ac */ /* 0x000ea20008000c00 */
[C---:B----4-:R-:W-:Y:S02]  /*4950*/  ISETP.NE.U32.AND P1, PT, R4.reuse, RZ, PT ;  /* 0x000000ff0400720c */ /* 0x050fe40003f25070 */
[----:B------:R-:W-:Y:S02]  /*4960*/  ISETP.NE.U32.AND P0, PT, R4, RZ, PT ;  /* 0x000000ff0400720c */ /* 0x000fe40003f05070 */
[C---:B------:R-:W-:Y:S02]  /*4970*/  ISETP.NE.AND.EX P1, PT, R5.reuse, RZ, PT, P1 ;  /* 0x000000ff0500720c */ /* 0x040fe40003f25310 */
[----:B------:R-:W-:Y:S01]  /*4980*/  ISETP.NE.AND.EX P0, PT, R5, RZ, PT, P0 ;  /* 0x000000ff0500720c */ /* 0x000fe20003f05300 */
[----:B------:R-:W3:Y:S01]  /*4990*/  @!UP2 LDCU UR5, c[0x0][0xb0c] ;  /* 0x00016180ff05a7ac */ /* 0x000ee20008000800 */
[----:B------:R-:W-:Y:S01]  /*49a0*/  SHF.L.U32 R9, R15, 0x1f, RZ ;  /* 0x0000001f0f097819 */ /* 0x000fe200000006ff */
[----:B------:R-:W-:Y:S02]  /*49b0*/  USHF.L.U32 UR35, UR16, 0x6, URZ ;  /* 0x0000000610237899 */ /* 0x000fe400080006ff */
[----:B------:R-:W-:Y:S02]  /*49c0*/  USHF.L.U32 UR34, UR20, 0x7, URZ ;  /* 0x0000000714227899 */ /* 0x000fe400080006ff */
[----:B--2---:R-:W-:Y:S07]  /*49d0*/  UIMAD.WIDE.U32 UR6, UR14, UR8, URZ ;  /* 0x000000080e0672a5 */ /* 0x004fee000f8e00ff */
[----:B------:R-:W-:Y:S01]  /*49e0*/  @!UP2 UMOV UR4, UR7 ;  /* 0x000000070004ac82 */ /* 0x000fe20008000000 */
[----:B---3--:R-:W-:Y:S02]  /*49f0*/  @!UP2 UISETP.NE.AND UP0, UPT, UR5, 0x1, UPT ;  /* 0x000000010500a88c */ /* 0x008fe4000bf05270 */
[----:B------:R-:W-:Y:S02]  /*4a00*/  @!UP2 USHF.R.U32.HI UR4, URZ, UR9, UR4 ;  /* 0x00000009ff04a299 */ /* 0x000fe40008011604 */
[----:B------:R-:W-:Y:S02]  /*4a10*/  UIMAD.WIDE.U32 UR6, UR13, UR11, URZ ;  /* 0x0000000b0d0672a5 */ /* 0x000fe4000f8e00ff */
[----:B------:R-:W-:Y:S02]  /*4a20*/  @!UP2 USEL UR8, UR14, UR4, !UP0 ;  /* 0x000000040e08a287 */ /* 0x000fe4000c000000 */
[----:B------:R-:W-:Y:S03]  /*4a30*/  @!UP2 UISETP.NE.AND UP0, UPT, UR10, 0x1, UPT ;  /* 0x000000010a00a88c */ /* 0x000fe6000bf05270 */
[----:B------:R-:W-:Y:S02]  /*4a40*/  @!UP2 UMOV UR6, UR7 ;  /* 0x000000070006ac82 */ /* 0x000fe40008000000 */
[----:B------:R-:W2:Y:S02]  /*4a50*/  @!UP2 LDCU UR4, c[0x0][0xb20] ;  /* 0x00016400ff04a7ac */ /* 0x000ea40008000800 */
[----:B--2---:R-:W-:Y:S04]  /*4a60*/  @!UP2 USHF.R.U32.HI UR6, URZ, UR4, UR6 ;  /* 0x00000004ff06a299 */ /* 0x004fe80008011606 */
[----:B------:R-:W-:Y:S04]  /*4a70*/  @!UP2 USEL UR6, UR13, UR6, !UP0 ;  /* 0x000000060d06a287 */ /* 0x000fe8000c000000 */
[----:B------:R-:W-:Y:S02]  /*4a80*/  @!UP2 UIADD3 UR4, UPT, UPT, -UR8, UR6, URZ ;  /* 0x000000060804a290 */ /* 0x000fe4000fffe1ff */
[----:B------:R-:W-:Y:S02]  /*4a90*/  @!UP2 UIADD3 UR6, UPT, UPT, UR8, -UR6, URZ ;  /* 0x800000060806a290 */ /* 0x000fe4000fffe0ff */
[----:B------:R-:W-:Y:S02]  /*4aa0*/  @!UP2 UIMAD UR14, UR4, UR5, UR14 ;  /* 0x00000005040ea2a4 */ /* 0x000fe4000f8e020e */
[----:B------:R-:W-:Y:S01]  /*4ab0*/  @!UP2 UIMAD UR13, UR6, UR10, UR13 ;  /* 0x0000000a060da2a4 */ /* 0x000fe2000f8e020d */
[----:B------:R-:W-:Y:S11]  /*4ac0*/  BRA.U UP3, `(.L_x_77) ;  /* 0x0000000103107547 */ /* 0x000ff6000b800000 */
[----:B------:R-:W-:Y:S04]  /*4ad0*/  MOV R6, UR40 ;  /* 0x0000002800067c02 */ /* 0x000fe80008000f00 */
[----:B------:R-:W-:Y:S04]  /*4ae0*/  SHF.L.U32 R6, R6, 0x1f, RZ ;  /* 0x0000001f06067819 */ /* 0x000fe800000006ff */
[----:B------:R-:W2:Y:S02]  /*4af0*/  SYNCS.PHASECHK.TRANS64.TRYWAIT P2, [UR21+0x88], R6 ;  /* 0x00008806ff0075a7 */ /* 0x000ea40008041115 */
[----:B--2---:R-:W-:Y:S05]  /*4b00*/  @!P2 BRA `(.L_x_78) ;  /* 0x000000400088a947 */ /* 0x004fea0003800000 */
.L_x_77:
[----:B------:R-:W-:Y:S05]  /*4b10*/  @!P1 BRA `(.L_x_79) ;  /* 0x0000000000309947 */ /* 0x000fea0003800000 */
[----:B------:R-:W-:Y:S01]  /*4b20*/  ISETP.NE.U32.AND P1, PT, R2, RZ, PT ;  /* 0x000000ff0200720c */ /* 0x000fe20003f25070 */
[----:B------:R-:W2:Y:S01]  /*4b30*/  LDCU.64 UR4, c[0x0][0x358] ;  /* 0x00006b00ff0477ac */ /* 0x000ea20008000a00 */
[----:B------:R-:W-:Y:S02]  /*4b40*/  IMAD.MOV.U32 R52, RZ, RZ, 0x1 ;  /* 0x00000001ff347424 */ /* 0x000fe400078e00ff */
[----:B------:R-:W-:Y:S11]  /*4b50*/  ISETP.NE.AND.EX P1, PT, R3, RZ, PT, P1 ;  /* 0x000000ff0300720c */ /* 0x000ff60003f25310 */
[----:B------:R-:W-:Y:S02]  /*4b60*/  @!UPT UIADD3 URZ, UPT, UPT, URZ, URZ, URZ ;  /* 0x000000fffffff290 */ /* 0x000fe4000fffe0ff */
[----:B------:R-:W3:Y:S01]  /*4b70*/  @P1 LDC.64 R10, c[0x0][0x888] ;  /* 0x00022200ff0a1b82 */ /* 0x000ee20000000a00 */
[----:B-1----:R-:W-:Y:S04]  /*4b80*/  @P1 IMAD R0, R4, UR36, RZ ;  /* 0x0000002404001c24 */ /* 0x002fe8000f8e02ff */
[----:B---3--:R-:W-:Y:S04]  /*4b90*/  @P1 IMAD.WIDE R10, R0, 0x4, R10 ;  /* 0x00000004000a1825 */ /* 0x008fe800078e020a */
[----:B------:R-:W-:Y:S01]  /*4ba0*/  HFMA2 R0, -RZ, RZ, 0, 5.9604644775390625e-08 ;  /* 0x00000001ff007431 */ /* 0x000fe200000001ff */
[----:B--2--5:R2:W5:Y:S04]  /*4bb0*/  @P1 LDG.E R27, desc[UR4][R10.64] ;  /* 0x000000040a1b1981 */ /* 0x024568000c1e1900 */
[----:B------:R-:W-:Y:S01]  /*4bc0*/  @!P1 PRMT R52, R0, 0x7610, R52 ;  /* 0x0000761000349816 */ /* 0x000fe20000000034 */
[----:B--2---:R-:W3:Y:S06]  /*4bd0*/  @!P1 LDC R27, c[0x0][0x880] ;  /* 0x00022000ff1b9b82 */ /* 0x004eec0000000800 */
.L_x_79:
[----:B---3-5:R-:W-:Y:S01]  /*4be0*/  @!P0 FSETP.EQ.AND P1, PT, R27, RZ, PT ;  /* 0x000000ff1b00820b */ /* 0x028fe20003f22000 */
[----:B------:R-:W-:Y:S01]  /*4bf0*/  @!UPT UIADD3 URZ, UPT, UPT, URZ, URZ, URZ ;  /* 0x000000fffffff290 */ /* 0x000fe2000fffe0ff */
[----:B------:R-:W-:Y:S11]  /*4c00*/  @!P0 BRA `(.L_x_80) ;  /* 0x0000000000188947 */ /* 0x000ff60003800000 */
[----:B------:R-:W-:Y:S02]  /*4c10*/  LOP3.LUT P0, RZ, R52, 0xff, RZ, 0xc0, !PT ;  /* 0x000000ff34ff7812 */ /* 0x000fe4000780c0ff */
[----:B------:R-:W-:Y:S04]  /*4c20*/  ISETP.NE.U32.AND P1, PT, R2, RZ, PT ;  /* 0x000000ff0200720c */ /* 0x000fe80003f25070 */
[----:B------:R-:W-:Y:S04]  /*4c30*/  ISETP.NE.AND.EX P1, PT, R3, RZ, PT, P1 ;  /* 0x000000ff0300720c */ /* 0x000fe80003f25310 */
[----:B------:R-:W-:Y:S03]  /*4c40*/  PLOP3.LUT P1, PT, P1, PT, PT, 0x8, 0x80 ;  /* 0x000000000080781c */ /* 0x000fe60000f2e170 */
[----:B------:R-:W-:Y:S11]  /*4c50*/  @P0 FSETP.EQ.AND P1, PT, R27, RZ, PT ;  /* 0x000000ff1b00020b */ /* 0x000ff60003f22000 */
[----:B------:R-:W-:Y:S02]  /*4c60*/  @!UPT UIADD3 URZ, UPT, UPT, URZ, URZ, URZ ;  /* 0x000000fffffff290 */ /* 0x000fe4000fffe0ff */
.L_x_80:
[----:B------:R-:W2:Y:S01]  /*4c70*/  SYNCS.PHASECHK.TRANS64.TRYWAIT P2, [UR21+0x60], R9 ;  /* 0x00006009ff0075a7 */ /* 0x000ea20008041115 */
[----:B------:R-:W-:Y:S04]  /*4c80*/  ELECT P0, URZ, PT ;  /* 0x0000000000ff782f */ /* 0x000fe80003800000 */
[----:B------:R-:W-:Y:S11]  /*4c90*/  PLOP3.LUT P1, PT, P1, P0, PT, 0xf2, 0x2f ;  /* 0x00000000002f781c */ /* 0x000ff60000f21e72 */
[----:B------:R-:W-:Y:S02]  /*4ca0*/  @!UPT UIADD3 URZ, UPT, UPT, URZ, URZ, URZ ;  /* 0x000000fffffff290 */ /* 0x000fe4000fffe0ff */
[----:B------:R-:W-:Y:S05]  /*4cb0*/  @!P1 IADD3 R8, P0, PT, R16, 0x580, RZ ;  /* 0x0000058010089810 */ /* 0x000fea0007f1e0ff */
[----:B-1----:R-:W-:Y:S01]  /*4cc0*/  @!P1 IMAD.X R6, RZ, RZ, R17, P0 ;  /* 0x000000ffff069224 */ /* 0x002fe200000e0611 */
[----:B--2---:R-:W-:Y:S07]  /*4cd0*/  @!P2 BRA `(.L_x_81) ;  /* 0x00000040002ca947 */ /* 0x004fee0003800000 */
.L_x_168:
[----:B------:R-:W-:Y:S01]  /*4ce0*/  @!P1 R2UR UR5, R8 ;  /* 0x00000000080592ca */ /* 0x000fe200000e0000 */
[----:B------:R-:W-:Y:S01]  /*4cf0*/  VOTEU.ALL UP0, P1 ;  /* 0x0000000000ff7886 */ /* 0x000fe20000800000 */
[----:B------:R-:W-:Y:S01]  /*4d00*/  @!P1 R2UR UR4, R6 ;  /* 0x00000000060492ca */ /* 0x000fe200000e0000 */
[----:B-1----:R-:W-:Y:S01]  /*4d10*/  @!P1 IMAD.MOV.U32 R0, RZ, RZ, 0x2000 ;  /* 0x00002000ff009424 */ /* 0x002fe200078e00ff */
[----:B------:R-:W-:Y:S01]  /*4d20*/  UMOV UR8, 0x0 ;  /* 0x0000000000087882 */ /* 0x000fe20000000000 */
[----:B------:R-:W-:Y:S01]  /*4d30*/  UMOV UR9, 0x10000000 ;  /* 0x1000000000097882 */ /* 0x000fe20000000000 */
[----:B------:R-:W-:Y:S01]  /*4d40*/  @!UP0 UIADD3 UR32, UPT, UPT, UR21, 0x400, URZ ;  /* 0x0000040015208890 */ /* 0x000fe2000fffe0ff */
[----:B------:R-:W-:Y:S01]  /*4d50*/  @!P1 IADD3 R8, P0, PT, R16, 0x580, RZ ;  /* 0x0000058010089810 */ /* 0x000fe20007f1e0ff */
[----:B------:R-:W-:Y:S01]  /*4d60*/  VOTEU.ALL UP0, P1 ;  /* 0x0000000000ff7886 */ /* 0x000fe20000800000 */
[----:B------:R-:W-:Y:S03]  /*4d70*/  UPRMT UR6, UR47, 0x654, UR33 ;  /* 0x000006542f067896 */ /* 0x000fe60008000021 */
[----:B------:R-:W-:Y:S02]  /*4d80*/  @!P1 IMAD.X R6, RZ, RZ, R17, P0 ;  /* 0x000000ffff069224 */ /* 0x000fe400000e0611 */
[----:B------:R-:W-:Y:S02]  /*4d90*/  IMAD.U32 R10, RZ, RZ, UR5 ;  /* 0x00000005ff0a7e24 */ /* 0x000fe4000f8e00ff */
[----:B------:R-:W-:Y:S03]  /*4da0*/  IMAD.U32 R11, RZ, RZ, UR4 ;  /* 0x00000004ff0b7e24 */ /* 0x000fe6000f8e00ff */
[----:B------:R-:W-:Y:S02]  /*4db0*/  @!P1 R2UR UR4, R10 ;  /* 0x000000000a0492ca */ /* 0x000fe400000e0000 */
[----:B------:R-:W-:Y:S11]  /*4dc0*/  @!P1 R2UR UR5, R11 ;  /* 0x000000000b0592ca */ /* 0x000ff600000e0000 */
[----:B------:R-:W-:Y:S02]  /*4dd0*/  @!UPT UIADD3 URZ, UPT, UPT, URZ, URZ, URZ ;  /* 0x000000fffffff290 */ /* 0x000fe4000fffe0ff */
[----:B------:R1:W-:Y:S01]  /*4de0*/  @!UP0 UTMALDG.3D [UR32], [UR4], desc[UR8] ;  /* 0x00000820040085b4 */ /* 0x0003e20008011000 */
[----:B------:R1:W-:Y:S01]  /*4df0*/  @!P1 SYNCS.ARRIVE.TRANS64.RED.A0TR RZ, [UR21+0x40], R0 ;  /* 0x00004000ffff99a7 */ /* 0x0003e20008300415 */
[----:B------:R-:W-:Y:S01]  /*4e00*/  SYNCS.ARRIVE.TRANS64.RED.A1T0 RZ, [UR6], RZ ;  /* 0x000000ffffff79a7 */ /* 0x000fe20008100406 */
[----:B------:R-:W2:Y:S02]  /*4e10*/  SYNCS.PHASECHK.TRANS64.TRYWAIT P2, [UR21+0x68], R9 ;  /* 0x00006809ff0075a7 */ /* 0x000ea40008041115 */
[----:B-12---:R-:W-:Y:S05]  /*4e20*/  @!P2 BRA `(.L_x_82) ;  /* 0x0000003c00f0a947 */ /* 0x006fea0003800000 */
.L_x_170:
        /* <DEDUP_REMOVED lines=8> */
[----:B------:R-:W-:Y:S01]  /*4eb0*/  @!UP0 UIADD3 UR24, UPT, UPT, UR21, 0x2400, URZ ;  /* 0x0000240015188890 */ /* 0x000fe2000fffe0ff */
[----:B------:R-:W-:Y:S01]  /*4ec0*/  VOTEU.ALL UP0, P1 ;  /* 0x0000000000ff7886 */ /* 0x000fe20000800000 */
[----:B------:R-:W-:Y:S01]  /*4ed0*/  UMOV UR27, UR35 ;  /* 0x00000023001b7c82 */ /* 0x000fe20008000000 */
[----:B------:R-:W-:Y:S02]  /*4ee0*/  UMOV UR28, UR36 ;  /* 0x00000024001c7c82 */ /* 0x000fe40008000000 */
[----:B------:R-:W-:Y:S01]  /*4ef0*/  IMAD.U32 R10, RZ, RZ, UR5 ;  /* 0x00000005ff0a7e24 */ /* 0x000fe2000f8e00ff */
[----:B------:R-:W-:Y:S01]  /*4f00*/  UPRMT UR6, UR47, 0x654, UR25 ;  /* 0x000006542f067896 */ /* 0x000fe20008000019 */
[----:B------:R-:W-:Y:S02]  /*4f10*/  IMAD.U32 R11, RZ, RZ, UR4 ;  /* 0x00000004ff0b7e24 */ /* 0x000fe4000f8e00ff */
[----:B------:R-:W-:Y:S01]  /*4f20*/  @!P1 IMAD.X R6, RZ, RZ, R17, P0 ;  /* 0x000000ffff069224 */ /* 0x000fe200000e0611 */
        /* <DEDUP_REMOVED lines=8> */
.L_x_172:
[----:B------:R-:W-:Y:S01]  /*4fb0*/  @!P1 R2UR UR5, R8 ;  /* 0x00000000080592ca */ /* 0x000fe200000e0000 */
[----:B------:R-:W-:Y:S01]  /*4fc0*/  VOTEU.ALL UP0, P1 ;  /* 0x0000000000ff7886 */ /* 0x000fe20000800000 */
[----:B------:R-:W-:Y:S01]  /*4fd0*/  @!P1 R2UR UR4, R6 ;  /* 0x00000000060492ca */ /* 0x000fe200000e0000 */
[----:B-1----:R-:W-:Y:S01]  /*4fe0*/  @!P1 IMAD.MOV.U32 R0, RZ, RZ, 0x2000 ;  /* 0x00002000ff009424 */ /* 0x002fe200078e00ff */
[----:B------:R-:W-:Y:S01]  /*4ff0*/  UMOV UR8, 0x0 ;  /* 0x0000000000087882 */ /* 0x000fe20000000000 */
[----:B------:R-:W-:Y:S01]  /*5000*/  UMOV UR9, 0x10000000 ;  /* 0x1000000000097882 */ /* 0x000fe20000000000 */
[----:B------:R-:W-:Y:S01]  /*5010*/  @!UP0 UIADD3 UR18, UPT, UPT, UR34, 0x40, URZ ;  /* 0x0000004022128890 */ /* 0x000fe2000fffe0ff */
[----:B------:R-:W-:Y:S01]  /*5020*/  VIADD R14, R14, 0x1 ;  /* 0x000000010e0e7836 */ /* 0x000fe20000000000 */
[----:B------:R-:W-:Y:S01]  /*5030*/  @!UP0 UIADD3 UR16, UPT, UPT, UR21, 0x4400, URZ ;  /* 0x0000440015108890 */ /* 0x000fe2000fffe0ff */
[----:B------:R-:W-:Y:S01]  /*5040*/  VOTEU.ALL UP0, P1 ;  /* 0x0000000000ff7886 */ /* 0x000fe20000800000 */
[----:B------:R-:W-:Y:S01]  /*5050*/  UMOV UR19, UR35 ;  /* 0x0000002300137c82 */ /* 0x000fe20008000000 */
[----:B------:R-:W-:Y:S02]  /*5060*/  UMOV UR20, UR36 ;  /* 0x0000002400147c82 */ /* 0x000fe40008000000 */
[----:B------:R-:W-:Y:S01]  /*5070*/  IMAD.U32 R10, RZ, RZ, UR5 ;  /* 0x00000005ff0a7e24 */ /* 0x000fe2000f8e00ff */
[----:B------:R-:W-:Y:S01]  /*5080*/  UPRMT UR6, UR47, 0x654, UR17 ;  /* 0x000006542f067896 */ /* 0x000fe20008000011 */
        /* <DEDUP_REMOVED lines=9> */
.L_x_174:
[----:B------:R-:W-:Y:S01]  /*5120*/  @!P1 IADD3 R6, P0, PT, R16, 0x580, RZ ;  /* 0x0000058010069810 */ /* 0x000fe20007f1e0ff */
[----:B------:R-:W-:Y:S01]  /*5130*/  VOTEU.ALL UP0, P1 ;  /* 0x0000000000ff7886 */ /* 0x000fe20000800000 */
[----:B------:R-:W-:Y:S01]  /*5140*/  UMOV UR6, 0x0 ;  /* 0x0000000000067882 */ /* 0x000fe20000000000 */
[----:B------:R-:W-:Y:S01]  /*5150*/  UMOV UR7, 0x10000000 ;  /* 0x1000000000077882 */ /* 0x000fe20000000000 */
[----:B------:R-:W-:Y:S01]  /*5160*/  @!P1 R2UR UR5, R6 ;  /* 0x00000000060592ca */ /* 0x000fe200000e0000 */
[----:B-1----:R-:W-:Y:S01]  /*5170*/  @!P1 IMAD.X R0, RZ, RZ, R17, P0 ;  /* 0x000000ffff009224 */ /* 0x002fe200000e0611 */
[----:B------:R-:W-:Y:S01]  /*5180*/  @!UP0 UIADD3 UR10, UPT, UPT, UR34, 0x60, URZ ;  /* 0x00000060220a8890 */ /* 0x000fe2000fffe0ff */
[----:B------:R-:W-:Y:S01]  /*5190*/  R2UR UR16, R54 ;  /* 0x00000000361072ca */ /* 0x000fe200000e0000 */
[----:B------:R-:W-:Y:S01]  /*51a0*/  @!UP0 UIADD3 UR8, UPT, UPT, UR21, 0x6400, URZ ;  /* 0x0000640015088890 */ /* 0x000fe2000fffe0ff */
[----:B------:R-:W-:Y:S01]  /*51b0*/  ISETP.NE.AND P0, PT, R14, 0x2, PT ;  /* 0x000000020e00780c */ /* 0x000fe20003f05270 */
[----:B------:R-:W-:Y:S01]  /*51c0*/  @!UP0 UIADD3 UR9, UPT, UPT, UR21, 0x58, URZ ;  /* 0x0000005815098890 */ /* 0x000fe2000fffe0ff */
[----:B------:R-:W-:Y:S01]  /*51d0*/  @!P1 R2UR UR4, R0 ;  /* 0x00000000000492ca */ /* 0x000fe200000e0000 */
[----:B------:R-:W-:Y:S01]  /*51e0*/  VOTEU.ALL UP0, P1 ;  /* 0x0000000000ff7886 */ /* 0x000fe20000800000 */
[----:B------:R-:W-:Y:S01]  /*51f0*/  UMOV UR11, UR35 ;  /* 0x00000023000b7c82 */ /* 0x000fe20008000000 */
[----:B------:R-:W-:Y:S01]  /*5200*/  UMOV UR12, UR36 ;  /* 0x00000024000c7c82 */ /* 0x000fe20008000000 */
[----:B------:R-:W-:Y:S01]  /*5210*/  SEL R0, RZ, 0x1, P0 ;  /* 0x00000001ff007807 */ /* 0x000fe20000000000 */
[----:B------:R-:W-:Y:S01]  /*5220*/  UIADD3 UR20, UPT, UPT, UR13, UR63, URZ ;  /* 0x0000003f0d147290 */ /* 0x000fe2000fffe0ff */
[----:B------:R-:W-:Y:S01]  /*5230*/  IMAD.U32 R8, RZ, RZ, UR5 ;  /* 0x00000005ff087e24 */ /* 0x000fe2000f8e00ff */
[----:B------:R-:W-:Y:S01]  /*5240*/  LOP3.LUT R15, R15, 0x1, RZ, 0x3c, !PT ;  /* 0x000000010f0f7812 */ /* 0x000fe200078e3cff */
[----:B------:R-:W-:Y:S01]  /*5250*/  UPLOP3.LUT UP3, UPT, UPT, UPT, UPT, 0x80, 0x8 ;  /* 0x000000000008789c */ /* 0x000fe20003f6f070 */
[----:B------:R-:W-:Y:S01]  /*5260*/  LOP3.LUT R13, R13, R0, RZ, 0x3c, !PT ;  /* 0x000000000d0d7212 */ /* 0x000fe200078e3cff */
[----:B------:R-:W-:Y:S01]  /*5270*/  UIADD3 UR16, UPT, UPT, UR14, UR16, URZ ;  /* 0x000000100e107290 */ /* 0x000fe2000fffe0ff */
[----:B------:R-:W-:Y:S01]  /*5280*/  SEL R14, R14, RZ, P0 ;  /* 0x000000ff0e0e7207 */ /* 0x000fe20000000000 */
[----:B------:R-:W-:Y:S01]  /*5290*/  UMOV UR36, UR29 ;  /* 0x0000001d00247c82 */ /* 0x000fe20008000000 */
[----:B------:R-:W-:Y:S01]  /*52a0*/  IMAD.U32 R9, RZ, RZ, UR4 ;  /* 0x00000004ff097e24 */ /* 0x000fe2000f8e00ff */
[----:B------:R-:W-:Y:S04]  /*52b0*/  @!P1 R2UR UR4, R8 ;  /* 0x00000000080492ca */ /* 0x000fe800000e0000 */
[----:B------:R-:W-:Y:S11]  /*52c0*/  @!P1 R2UR UR5, R9 ;  /* 0x00000000090592ca */ /* 0x000ff600000e0000 */
[----:B------:R-:W-:Y:S02]  /*52d0*/  @!UPT UIADD3 URZ, UPT, UPT, URZ, URZ, URZ ;  /* 0x000000fffffff290 */ /* 0x000fe4000fffe0ff */
[----:B------:R2:W-:Y:S01]  /*52e0*/  @!UP0 UTMALDG.3D [UR8], [UR4], desc[UR6] ;  /* 0x00000608040085b4 */ /* 0x0005e20008011000 */
[----:B------:R2:W-:Y:S01]  /*52f0*/  @!P1 SYNCS.ARRIVE.TRANS64.RED.A0TR RZ, [UR21+0x58], R7 ;  /* 0x00005807ffff99a7 */ /* 0x0005e20008300415 */
[----:B------:R-:W-:Y:S01]  /*5300*/  SYNCS.ARRIVE.TRANS64.RED.A1T0 RZ, [UR37], RZ ;  /* 0x000000ffffff79a7 */ /* 0x000fe20008100425 */
[----:B------:R-:W-:Y:S05]  /*5310*/  BRA.U UP1, `(.L_x_85) ;  /* 0xfffffff101687547 */ /* 0x000fea000b83ffff */
[----:B------:R-:W-:-:S04]  /*5320*/  SHF.L.U32 R2, R15, 0x1f, RZ ;  /* 0x0000001f0f027819 */ /* 0x000fc800000006ff */
[----:B------:R-:W1:Y:S02]  /*5330*/  SYNCS.PHASECHK.TRANS64.TRYWAIT P0, [UR21+0x60], R2 ;  /* 0x00006002ff0075a7 */ /* 0x000e640008001115 */
[----:B-1----:R-:W-:Y:S05]  /*5340*/  @!P0 BRA `(.L_x_86) ;  /* 0x0000003800f08947 */ /* 0x002fea0003800000 */
.L_x_176:
[----:B------:R-:W3:Y:S02]  /*5350*/  SYNCS.PHASECHK.TRANS64.TRYWAIT P0, [UR21+0x68], R2 ;  /* 0x00006802ff0075a7 */ /* 0x000ee40008001115 */
[----:B---3--:R-:W-:Y:S05]  /*5360*/  @!P0 BRA `(.L_x_87) ;  /* 0x0000003c00008947 */ /* 0x008fea0003800000 */
.L_x_178:
[----:B------:R-:W3:Y:S02]  /*5370*/  SYNCS.PHASECHK.TRANS64.TRYWAIT P0, [UR21+0x70], R2 ;  /* 0x00007002ff0075a7 */ /* 0x000ee40008001115 */
[----:B---3--:R-:W-:Y:S05]  /*5380*/  @!P0 BRA `(.L_x_88) ;  /* 0x0000003c00108947 */ /* 0x008fea0003800000 */
.L_x_180:
[----:B-1----:R-:W-:-:S07]  /*5390*/  MOV R0, UR21 ;  /* 0x0000001500007c02 */ /* 0x002fce0008000f00 */
.L_x_89:
[----:B-1----:R-:W-:-:S04]  /*53a0*/  SHF.L.U32 R2, R15, 0x1f, RZ ;  /* 0x0000001f0f027819 */ /* 0x002fc800000006ff */
[----:B------:R1:W3:Y:S03]  /*53b0*/  SYNCS.PHASECHK.TRANS64.TRYWAIT P0, [R0+URZ+0x78], R2 ;  /* 0x00007802000075a7 */ /* 0x0002e600080011ff */
[----:B---3--:R-:W-:Y:S05]  /*53c0*/  @!P0 NANOSLEEP.SYNCS 0x989680 ;  /* 0x009896800000895d */ /* 0x008fea0003900000 */
[----:B------:R-:W3:Y:S02]  /*53d0*/  @!P0 SYNCS.PHASECHK.TRANS64 P0, [R0+URZ+0x78], R2 ;  /* 0x00007802000085a7 */ /* 0x000ee400080010ff */
[----:B--23--:R-:W-:Y:S05]  /*53e0*/  @P0 EXIT ;  /* 0x000000000000094d */ /* 0x00cfea0003800000 */
[----:B------:R-:W-:Y:S05]  /*53f0*/  BRA `(.L_x_89) ;  /* 0xfffffffc00e87947 */ /* 0x000fea000383ffff */
.L_x_74:
[----:B------:R-:W-:-:S06]  /*5400*/  UISETP.GE.AND UP0, UPT, UR17, 0x4, UPT ;  /* 0x000000041100788c */ /* 0x000fcc000bf06270 */
[----:B------:R-:W-:-:S13]  /*5410*/  PLOP3.LUT P0, PT, PT, PT, UP0, 0x80, 0x8 ;  /* 0x000000000008781c */ /* 0x000fda0003f0f008 */
[----:B------:R-:W-:Y:S05]  /*5420*/  @!P0 EXIT ;  /* 0x000000000000894d */ /* 0x000fea0003800000 */
[----:B------:R-:W-:Y:S01]  /*5430*/  BAR.SYNC.DEFER_BLOCKING 0x6, 0xa0 ;  /* 0x0182800000007b1d */ /* 0x000fe20000010000 */
[C---:B------:R-:W-:Y:S01]  /*5440*/  IMAD.SHL.U32 R6, R64.reuse, 0x20, RZ ;  /* 0x0000002040067824 */ /* 0x040fe200078e00ff */
[C---:B------:R-:W-:Y:S01]  /*5450*/  R2P PR, R64.reuse, 0x6 ;  /* 0x0000000640007804 */ /* 0x040fe20000000000 */
[C---:B------:R-:W-:Y:S01]  /*5460*/  IMAD.SHL.U32 R2, R64.reuse, 0x4, RZ ;  /* 0x0000000440027824 */ /* 0x040fe200078e00ff */
[----:B------:R-:W-:Y:S01]  /*5470*/  CS2R R58, SRZ ;  /* 0x00000000003a7805 */ /* 0x000fe2000001ff00 */
[----:B------:R-:W-:Y:S01]  /*5480*/  IMAD.U32 R23, R64, 0x10000, RZ ;  /* 0x0001000040177824 */ /* 0x000fe200078e00ff */
[----:B------:R-:W-:Y:S01]  /*5490*/  UMOV UR44, 0x400 ;  /* 0x00000400002c7882 */ /* 0x000fe20000000000 */
[----:B------:R-:W1:Y:S01]  /*54a0*/  LDCU.64 UR4, c[0x0][0x890] ;  /* 0x00011200ff0477ac */ /* 0x000e620008000a00 */
[----:B------:R-:W2:Y:S01]  /*54b0*/  LDC.64 R50, c[0x0][0x8b0] ;  /* 0x00022c00ff327b82 */ /* 0x000ea20000000a00 */
[----:B------:R-:W-:Y:S01]  /*54c0*/  LOP3.LUT R3, R6, 0xe0, RZ, 0xc0, !PT ;  /* 0x000000e006037812 */ /* 0x000fe200078ec0ff */
[----:B------:R-:W-:Y:S01]  /*54d0*/  IMAD.SHL.U32 R26, R64, 0x10, RZ ;  /* 0x00000010401a7824 */ /* 0x000fe200078e00ff */
[----:B------:R-:W-:Y:S01]  /*54e0*/  ULEA UR44, UR47, UR44, 0x18 ;  /* 0x0000002c2f2c7291 */ /* 0x000fe2000f8ec0ff */
[----:B------:R-:W-:Y:S01]  /*54f0*/  LOP3.LUT R6, R6, 0x100, RZ, 0xc0, !PT ;  /* 0x0000010006067812 */ /* 0x000fe200078ec0ff */
[----:B------:R-:W-:Y:S01]  /*5500*/  IMAD.MOV.U32 R63, RZ, RZ, 0x10 ;  /* 0x00000010ff3f7424 */ /* 0x000fe200078e00ff */
[----:B------:R-:W-:Y:S01]  /*5510*/  LOP3.LUT R2, R3, 0x1c, R2, 0xf8, !PT ;  /* 0x0000001c03027812 */ /* 0x000fe200078ef802 */
[----:B------:R-:W-:Y:S01]  /*5520*/  IMAD.MOV.U32 R62, RZ, RZ, 0x20 ;  /* 0x00000020ff3e7424 */ /* 0x000fe200078e00ff */
[----:B------:R-:W3:Y:S01]  /*5530*/  LDC.64 R48, c[0x0][0x8a8] ;  /* 0x00022a00ff307b82 */ /* 0x000ee20000000a00 */
[----:B------:R-:W-:Y:S01]  /*5540*/  SHF.R.U32.HI R3, RZ, 0x2, R64 ;  /* 0x00000002ff037819 */ /* 0x000fe20000011640 */
[----:B------:R-:W-:Y:S01]  /*5550*/  IMAD.MOV.U32 R61, RZ, RZ, 0x1 ;  /* 0x00000001ff3d7424 */ /* 0x000fe200078e00ff */
[----:B------:R-:W-:Y:S01]  /*5560*/  LOP3.LUT R23, R23, 0x600000, RZ, 0xc0, !PT ;  /* 0x0060000017177812 */ /* 0x000fe200078ec0ff */
[----:B------:R-:W-:Y:S01]  /*5570*/  IMAD.MOV.U32 R22, RZ, RZ, RZ ;  /* 0x000000ffff167224 */ /* 0x000fe200078e00ff */
[----:B------:R-:W-:Y:S01]  /*5580*/  LOP3.LUT R26, R6, 0x600, R26, 0xf8, !PT ;  /* 0x00000600061a7812 */ /* 0x000fe200078ef81a */
[----:B------:R-:W-:Y:S01]  /*5590*/  IMAD.MOV.U32 R60, RZ, RZ, RZ ;  /* 0x000000ffff3c7224 */ /* 0x000fe200078e00ff */
[----:B------:R-:W-:Y:S01]  /*55a0*/  LOP3.LUT R2, R2, 0x4, R3, 0x78, !PT ;  /* 0x0000000402027812 */ /* 0x000fe200078e7803 */
[----:B------:R-:W4:Y:S01]  /*55b0*/  LDS R0, [UR44+0x140] ;  /* 0x0001402cff007984 */ /* 0x000f220008000800 */
[----:B-1----:R-:W-:Y:S01]  /*55c0*/  IMAD.U32 R66, RZ, RZ, UR4 ;  /* 0x00000004ff427e24 */ /* 0x002fe2000f8e00ff */
[----:B------:R-:W-:Y:S01]  /*55d0*/  UIADD3 UR4, UPT, UPT, UR44, 0x400, URZ ;  /* 0x000004002c047890 */ /* 0x000fe2000fffe0ff */
[----:B------:R-:W-:Y:S01]  /*55e0*/  LOP3.LUT R26, R26, R2, RZ, 0xfc, !PT ;  /* 0x000000021a1a7212 */ /* 0x000fe200078efcff */
[----:B------:R-:W-:Y:S01]  /*55f0*/  IMAD.U32 R65, RZ, RZ, UR5 ;  /* 0x00000005ff417e24 */ /* 0x000fe2000f8e00ff */
[----:B------:R-:W-:Y:S01]  /*5600*/  LOP3.LUT R64, R64, 0x60, RZ, 0xc0, !PT ;  /* 0x0000006040407812 */ /* 0x000fe200078ec0ff */
[----:B------:R-:W1:Y:S01]  /*5610*/  LDCU UR60, c[0x0][0x370] ;  /* 0x00006e00ff3c77ac */ /* 0x000e620008000800 */
[----:B------:R-:W-:Y:S01]  /*5620*/  SEL R63, R63, 0xfffffff0, !P2 ;  /* 0xfffffff03f3f7807 */ /* 0x000fe20005000000 */
[----:B------:R-:W-:Y:S01]  /*5630*/  IMAD.U32 R56, RZ, RZ, UR4 ;  /* 0x00000004ff387e24 */ /* 0x000fe2000f8e00ff */
[----:B------:R-:W-:Y:S01]  /*5640*/  SEL R62, R62, 0xffffffe0, !P1 ;  /* 0xffffffe03e3e7807 */ /* 0x000fe20004800000 */
[----:B------:R-:W1:Y:S01]  /*5650*/  LDCU UR43, c[0x0][0xb0c] ;  /* 0x00016180ff2b77ac */ /* 0x000e620008000800 */
[----:B------:R-:W1:Y:S01]  /*5660*/  LDCU UR39, c[0x0][0xb30] ;  /* 0x00016600ff2777ac */ /* 0x000e620008000800 */
[----:B------:R-:W1:Y:S01]  /*5670*/  LDCU.64 UR54, c[0x0][0x888] ;  /* 0x00011100ff3677ac */ /* 0x000e620008000a00 */
[----:B------:R-:W1:Y:S01]  /*5680*/  LDCU.64 UR40, c[0x0][0xb28] ;  /* 0x00016500ff2877ac */ /* 0x000e620008000a00 */
[----:B------:R-:W1:Y:S01]  /*5690*/  LDCU.128 UR56, c[0x0][0xb10] ;  /* 0x00016200ff3877ac */ /* 0x000e620008000c00 */
[----:B------:R-:W1:Y:S01]  /*56a0*/  LDCU UR53, c[0x0][0x374] ;  /* 0x00006e80ff3577ac */ /* 0x000e620008000800 */
[----:B------:R-:W-:Y:S01]  /*56b0*/  UMOV UR52, URZ ;  /* 0x000000ff00347c82 */ /* 0x000fe20008000000 */
[----:B------:R-:W-:Y:S01]  /*56c0*/  UMOV UR46, URZ ;  /* 0x000000ff002e7c82 */ /* 0x000fe20008000000 */
[----:B-1234-:R-:W-:-:S07]  /*56d0*/  IMAD.IADD R23, R0, 0x1, R23 ;  /* 0x0000000100177824 */ /* 0x01efce00078e0217 */
.L_x_133:
[C---:B------:R-:W-:Y:S02]  /*56e0*/  LEA R3, R58.reuse, UR44, 0x3 ;  /* 0x0000002c3a037c11 */ /* 0x040fe4000f8e18ff */
[----:B------:R-:W-:Y:S02]  /*56f0*/  SHF.L.U32 R0, R59, 0x1f, RZ ;  /* 0x0000001f3b007819 */ /* 0x000fe400000006ff */
[----:B-1----:R-:W-:Y:S02]  /*5700*/  LEA R4, R58, UR44, 0x4 ;  /* 0x0000002c3a047c11 */ /* 0x002fe4000f8e20ff */
[----:B------:R-:W1:Y:S02]  /*5710*/  SYNCS.PHASECHK.TRANS64.TRYWAIT P0, [R3+URZ+0x90], R0 ;  /* 0x00009000030075a7 */ /* 0x000e6400080011ff */
[----:B-1----:R-:W-:Y:S05]  /*5720*/  @!P0 BRA `(.L_x_90) ;  /* 0x0000003800408947 */ /* 0x002fea0003800000 */
.L_x_181:
        /* <DEDUP_REMOVED lines=8> */
[----:B--2---:R-:W-:Y:S11]  /*57b0*/  LOP3.LUT P0, RZ, R6, 0x1, RZ, 0xc0, !PT ;  /* 0x0000000106ff7812 */ /* 0x004ff6000780c0ff */
[----:B------:R-:W-:Y:S02]  /*57c0*/  @!UPT UIADD3 URZ, UPT, UPT, URZ, URZ, URZ ;  /* 0x000000fffffff290 */ /* 0x000fe4000fffe0ff */
[----:B---3--:R-:W-:Y:S01]  /*57d0*/  VOTEU.ANY UP1, P0 ;  /* 0x0000000000ff7886 */ /* 0x008fe20000020100 */
[----:B------:R-:W-:Y:S01]  /*57e0*/  PLOP3.LUT P0, PT, PT, PT, UP1, 0x80, 0x8 ;  /* 0x000000000008781c */ /* 0x000fe20003f0f018 */
[----:B------:R-:W-:Y:S11]  /*57f0*/  UP2UR UR62, UPR, URZ, 0x2 ;  /* 0x00000002ff3e7883 */ /* 0x000ff60008000000 */
[----:B------:R-:W-:Y:S01]  /*5800*/  @!UPT UIADD3 URZ, UPT, UPT, URZ, URZ, URZ ;  /* 0x000000fffffff290 */ /* 0x000fe2000fffe0ff */
[----:B-1----:R-:W-:Y:S02]  /*5810*/  @P0 SHF.R.U32.HI R0, RZ, 0x10, R5 ;  /* 0x00000010ff000819 */ /* 0x002fe40000011605 */
        /* <DEDUP_REMOVED lines=12> */
[----:B------:R-:W2:Y:S01]  /*58e0*/  LDCU UR12, c[0x0][0xb20] ;  /* 0x00016400ff0c77ac */ /* 0x000ea20008000800 */
[----:B------:R-:W-:Y:S02]  /*58f0*/  UIMAD.WIDE.U32 UR4, UR53, UR59, URZ ;  /* 0x0000003b350472a5 */ /* 0x000fe4000f8e00ff */
[----:B------:R-:W-:Y:S02]  /*5900*/  UIMAD.WIDE.U32 UR6, UR60, UR56, URZ ;  /* 0x000000383c0672a5 */ /* 0x000fe4000f8e00ff */
[----:B------:R-:W-:Y:S02]  /*5910*/  UISETP.NE.AND UP0, UPT, UR58, 0x1, UPT ;  /* 0x000000013a00788c */ /* 0x000fe4000bf05270 */
[----:B------:R-:W-:Y:S02]  /*5920*/  UIMAD.WIDE.U32 UR8, UR37, UR59, URZ ;  /* 0x0000003b250872a5 */ /* 0x000fe4000f8e00ff */
[----:B------:R-:W-:Y:S02]  /*5930*/  UIMAD.WIDE.U32 UR10, UR38, UR56, URZ ;  /* 0x00000038260a72a5 */ /* 0x000fe4000f8e00ff */
[----:B------:R-:W-:Y:S02]  /*5940*/  UISETP.NE.AND UP1, UPT, UR43, 0x1, UPT ;  /* 0x000000012b00788c */ /* 0x000fe4000bf25270 */
[----:B------:R-:W-:Y:S01]  /*5950*/  UISETP.NE.AND UP2, UPT, UR42, 0x1, UPT ;  /* 0x000000012a00788c */ /* 0x000fe2000bf45270 */
[----:B------:R-:W-:Y:S02]  /*5960*/  UMOV UR4, UR5 ;  /* 0x0000000500047c82 */ /* 0x000fe40008000000 */
[----:B--2---:R-:W-:Y:S03]  /*5970*/  USHF.R.U32.HI UR5, URZ, UR12, UR4 ;  /* 0x0000000cff057299 */ /* 0x004fe60008011604 */
[----:B------:R-:W-:Y:S02]  /*5980*/  UMOV UR4, UR7 ;  /* 0x0000000700047c82 */ /* 0x000fe40008000000 */
[----:B------:R-:W-:Y:S02]  /*5990*/  USHF.R.U32.HI UR7, URZ, UR57, UR4 ;  /* 0x00000039ff077299 */ /* 0x000fe40008011604 */
[----:B------:R-:W-:Y:S02]  /*59a0*/  USEL UR4, UR53, UR5, !UP0 ;  /* 0x0000000535047287 */ /* 0x000fe4000c000000 */
[----:B------:R-:W-:Y:S01]  /*59b0*/  USEL UR7, UR60, UR7, !UP1 ;  /* 0x000000073c077287 */ /* 0x000fe2000c800000 */
[----:B------:R-:W-:Y:S01]  /*59c0*/  UMOV UR5, UR9 ;  /* 0x0000000900057c82 */ /* 0x000fe20008000000 */
[----:B------:R-:W-:Y:S02]  /*59d0*/  UIMAD.WIDE.U32 UR8, UR4, UR40, URZ ;  /* 0x00000028040872a5 */ /* 0x000fe4000f8e00ff */
[----:B------:R-:W-:Y:S03]  /*59e0*/  USHF.R.U32.HI UR6, URZ, UR12, UR5 ;  /* 0x0000000cff067299 */ /* 0x000fe60008011605 */
[----:B------:R-:W-:Y:S01]  /*59f0*/  UMOV UR5, UR11 ;  /* 0x0000000b00057c82 */ /* 0x000fe20008000000 */
[----:B------:R-:W-:Y:S02]  /*5a00*/  UIMAD.WIDE.U32 UR10, UR7, UR40, URZ ;  /* 0x00000028070a72a5 */ /* 0x000fe4000f8e00ff */
[----:B------:R-:W-:Y:S02]  /*5a10*/  USHF.R.U32.HI UR12, URZ, UR57, UR5 ;  /* 0x00000039ff0c7299 */ /* 0x000fe40008011605 */
[----:B------:R-:W-:Y:S01]  /*5a20*/  USEL UR6, UR37, UR6, !UP0 ;  /* 0x0000000625067287 */ /* 0x000fe2000c000000 */
[----:B------:R-:W-:Y:S02]  /*5a30*/  UMOV UR5, UR9 ;  /* 0x0000000900057c82 */ /* 0x000fe40008000000 */
[----:B------:R-:W-:Y:S01]  /*5a40*/  UMOV UR10, UR11 ;  /* 0x0000000b000a7c82 */ /* 0x000fe20008000000 */
[----:B------:R-:W-:Y:S02]  /*5a50*/  @UP2 USHF.R.U32.HI UR4, URZ, UR41, UR5 ;  /* 0x00000029ff042299 */ /* 0x000fe40008011605 */
[----:B------:R-:W-:Y:S02]  /*5a60*/  @UP2 USHF.R.U32.HI UR7, URZ, UR41, UR10 ;  /* 0x00000029ff072299 */ /* 0x000fe4000801160a */
[----:B------:R-:W-:Y:S02]  /*5a70*/  UIMAD UR4, UR42, UR4, URZ ;  /* 0x000000042a0472a4 */ /* 0x000fe4000f8e02ff */
        /* <DEDUP_REMOVED lines=8> */
[----:B------:R-:W-:Y:S02]  /*5b00*/  USEL UR11, UR6, UR4, !UP2 ;  /* 0x00000004060b7287 */ /* 0x000fe4000d000000 */
[----:B------:R-:W-:Y:S02]  /*5b10*/  UIADD3 UR8, UPT, UPT, -UR5, URZ, URZ ;  /* 0x000000ff05087290 */ /* 0x000fe4000fffe1ff */
[----:B------:R-:W-:Y:S01]  /*5b20*/  UIADD3 UR10, UPT, UPT, -UR11, URZ, URZ ;  /* 0x000000ff0b0a7290 */ /* 0x000fe2000fffe1ff */
[----:B------:R-:W-:Y:S01]  /*5b30*/  @!UP0 UMOV UR4, UR9 ;  /* 0x0000000900048c82 */ /* 0x000fe20008000000 */
[----:B------:R-:W-:Y:S02]  /*5b40*/  UIADD3 UR9, UPT, UPT, -UR6, URZ, URZ ;  /* 0x000000ff06097290 */ /* 0x000fe4000fffe1ff */
[----:B------:R-:W-:Y:S02]  /*5b50*/  @!UP0 USHF.R.U32.HI UR4, URZ, UR41, UR4 ;  /* 0x00000029ff048299 */ /* 0x000fe40008011604 */
[----:B------:R-:W-:Y:S02]  /*5b60*/  UIMAD UR10, UR42, UR10, UR6 ;  /* 0x0000000a2a0a72a4 */ /* 0x000fe4000f8e0206 */
[----:B------:R-:W-:Y:S04]  /*5b70*/  @!UP0 USEL UR4, UR5, UR4, !UP2 ;  /* 0x0000000405048287 */ /* 0x000fe8000d000000 */
[----:B------:R-:W-:Y:S02]  /*5b80*/  @!UP0 UIMAD UR10, UR7, UR10, UR4 ;  /* 0x0000000a070a82a4 */ /* 0x000fe4000f8e0204 */
[----:B------:R-:W-:Y:S02]  /*5b90*/  @!UP0 UIADD3 UR11, UPT, UPT, UR11, -UR4, URZ ;  /* 0x800000040b0b8290 */ /* 0x000fe4000fffe0ff */
[----:B------:R-:W-:Y:S02]  /*5ba0*/  UIMAD UR7, UR43, UR8, UR38 ;  /* 0x000000082b0772a4 */ /* 0x000fe4000f8e0226 */
[----:B------:R-:W-:Y:S02]  /*5bb0*/  @!UP0 UIMAD UR6, UR11, UR42, UR5 ;  /* 0x0000002a0b0682a4 */ /* 0x000fe4000f8e0205 */
[----:B------:R-:W-:Y:S01]  /*5bc0*/  UIMAD UR4, UR58, UR9, UR37 ;  /* 0x000000093a0472a4 */ /* 0x000fe2000f8e0225 */
[----:B------:R-:W-:Y:S02]  /*5bd0*/  @!UP0 UMOV UR5, UR10 ;  /* 0x0000000a00058c82 */ /* 0x000fe40008000000 */
[----:B------:R-:W-:Y:S02]  /*5be0*/  UIMAD UR38, UR5, UR43, UR7 ;  /* 0x0000002b052672a4 */ /* 0x000fe4000f8e0207 */
[----:B------:R-:W-:Y:S11]  /*5bf0*/  UIMAD UR37, UR6, UR58, UR4 ;  /* 0x0000003a062572a4 */ /* 0x000ff6000f8e0204 */
[----:B------:R-:W-:Y:S01]  /*5c00*/  @!UPT UIADD3 URZ, UPT, UPT, URZ, URZ, URZ ;  /* 0x000000fffffff290 */ /* 0x000fe2000fffe0ff */
.L_x_91:
[----:B------:R-:W-:Y:S01]  /*5c10*/  UISETP.NE.AND UP0, UPT, UR39, 0x1, UPT ;  /* 0x000000012700788c */ /* 0x000fe2000bf05270 */
[----:B------:R-:W-:Y:S01]  /*5c20*/  LOP3.LUT P0, RZ, R56, 0x3f0, RZ, 0xc0, !PT ;  /* 0x000003f038ff7812 */ /* 0x000fe2000780c0ff */
[----:B------:R-:W-:Y:S01]  /*5c30*/  USHF.L.U32 UR50, UR16, 0x6, URZ ;  /* 0x0000000610327899 */ /* 0x000fe200080006ff */
[----:B------:R-:W-:Y:S01]  /*5c40*/  BSSY.RECONVERGENT B6, `(.L_x_92) ;  /* 0x0000034000067945 */ /* 0x000fe20003800200 */
[----:B------:R-:W-:Y:S01]  /*5c50*/  USHF.L.U32 UR49, UR20, 0x7, URZ ;  /* 0x0000000714317899 */ /* 0x000fe200080006ff */
[----:B------:R-:W-:Y:S06]  /*5c60*/  IADD3 R58, PT, PT, R58, 0x1, RZ ;  /* 0x000000013a3a7810 */ /* 0x000fec0007ffe0ff */
[----:B------:R-:W2:Y:S01]  /*5c70*/  @!UP0 LDCU.128 UR12, c[0x0][0xb10] ;  /* 0x00016200ff0c87ac */ /* 0x000ea20008000c00 */
[----:B------:R-:W3:Y:S01]  /*5c80*/  @!UP0 LDCU UR5, c[0x0][0xb0c] ;  /* 0x00016180ff0587ac */ /* 0x000ee20008000800 */
[----:B------:R-:W4:Y:S01]  /*5c90*/  @!UP0 LDCU UR10, c[0x0][0xb20] ;  /* 0x00016400ff0a87ac */ /* 0x000f220008000800 */
[----:B--2---:R-:W-:Y:S02]  /*5ca0*/  UIMAD.WIDE.U32 UR8, UR38, UR12, URZ ;  /* 0x0000000c260872a5 */ /* 0x004fe4000f8e00ff */
[----:B------:R-:W-:Y:S02]  /*5cb0*/  UIMAD.WIDE.U32 UR6, UR37, UR15, URZ ;  /* 0x0000000f250672a5 */ /* 0x000fe4000f8e00ff */
[----:B------:R-:W-:Y:S03]  /*5cc0*/  @!UP0 UISETP.NE.AND UP1, UPT, UR14, 0x1, UPT ;  /* 0x000000010e00888c */ /* 0x000fe6000bf25270 */
[----:B------:R-:W-:Y:S01]  /*5cd0*/  @!UP0 UMOV UR4, UR9 ;  /* 0x0000000900048c82 */ /* 0x000fe20008000000 */
[----:B---3--:R-:W-:Y:S02]  /*5ce0*/  @!UP0 UISETP.NE.AND UP2, UPT, UR5, 0x1, UPT ;  /* 0x000000010500888c */ /* 0x008fe4000bf45270 */
[----:B------:R-:W-:Y:S01]  /*5cf0*/  @!UP0 USHF.R.U32.HI UR4, URZ, UR13, UR4 ;  /* 0x0000000dff048299 */ /* 0x000fe20008011604 */
[----:B------:R-:W-:Y:S02]  /*5d00*/  @!UP0 UMOV UR6, UR7 ;  /* 0x0000000700068c82 */ /* 0x000fe40008000000 */
[----:B----4-:R-:W-:Y:S02]  /*5d10*/  @!UP0 USHF.R.U32.HI UR6, URZ, UR10, UR6 ;  /* 0x0000000aff068299 */ /* 0x010fe40008011606 */
[----:B------:R-:W-:Y:S02]  /*5d20*/  @!UP0 USEL UR7, UR38, UR4, !UP2 ;  /* 0x0000000426078287 */ /* 0x000fe4000d000000 */
[----:B------:R-:W-:Y:S04]  /*5d30*/  @!UP0 USEL UR6, UR37, UR6, !UP1 ;  /* 0x0000000625068287 */ /* 0x000fe8000c800000 */
[----:B------:R-:W-:Y:S02]  /*5d40*/  @!UP0 UIADD3 UR4, UPT, UPT, -UR7, UR6, URZ ;  /* 0x0000000607048290 */ /* 0x000fe4000fffe1ff */
[----:B------:R-:W-:Y:S02]  /*5d50*/  @!UP0 UIADD3 UR6, UPT, UPT, UR7, -UR6, URZ ;  /* 0x8000000607068290 */ /* 0x000fe4000fffe0ff */
[----:B------:R-:W-:Y:S02]  /*5d60*/  @!UP0 UIMAD UR38, UR4, UR5, UR38 ;  /* 0x00000005042682a4 */ /* 0x000fe4000f8e0226 */
[----:B------:R-:W-:Y:S01]  /*5d70*/  @!UP0 UIMAD UR37, UR6, UR14, UR37 ;  /* 0x0000000e062582a4 */ /* 0x000fe2000f8e0225 */
[----:B------:R-:W-:Y:S11]  /*5d80*/  @!P0 BRA `(.L_x_93) ;  /* 0x00000000007c8947 */ /* 0x000ff60003800000 */
[----:B------:R-:W2:Y:S01]  /*5d90*/  LDCU.64 UR8, c[0x4][0x80] ;  /* 0x01001000ff0877ac */ /* 0x000ea20008000a00 */
[----:B------:R-:W-:Y:S01]  /*5da0*/  MOV R2, 0x0 ;  /* 0x0000000000027802 */ /* 0x000fe20000000f00 */
[----:B------:R-:W-:Y:S02]  /*5db0*/  HFMA2 R12, -RZ, RZ, 0, 5.9604644775390625e-08 ;  /* 0x00000001ff0c7431 */ /* 0x000fe400000001ff */
[----:B------:R-:W-:Y:S01]  /*5dc0*/  IMAD.MOV.U32 R8, RZ, RZ, 0x70 ;  /* 0x00000070ff087424 */ /* 0x000fe200078e00ff */
[----:B------:R3:W4:Y:S01]  /*5dd0*/  LDC.64 R14, c[0x4][R2] ;  /* 0x01000000020e7b82 */ /* 0x0007220000000a00 */
[----:B------:R-:W1:Y:S01]  /*5de0*/  LDCU.64 UR6, c[0x4][0x88] ;  /* 0x01001100ff0677ac */ /* 0x000e620008000a00 */
[----:B------:R-:W-:Y:S01]  /*5df0*/  IMAD.MOV.U32 R13, RZ, RZ, RZ ;  /* 0x000000ffff0d7224 */ /* 0x000fe200078e00ff */
[----:B------:R-:W1:Y:S01]  /*5e00*/  LDCU.64 UR4, c[0x4][0x8] ;  /* 0x01000100ff0477ac */ /* 0x000e620008000a00 */
[----:B--2---:R-:W-:Y:S01]  /*5e10*/  MOV R5, UR9 ;  /* 0x0000000900057c02 */ /* 0x004fe20008000f00 */
[----:B------:R-:W-:Y:S01]  /*5e20*/  IMAD.U32 R4, RZ, RZ, UR8 ;  /* 0x00000008ff047e24 */ /* 0x000fe2000f8e00ff */
[----:B-1----:R-:W-:Y:S01]  /*5e30*/  MOV R7, UR7 ;  /* 0x0000000700077c02 */ /* 0x002fe20008000f00 */
[----:B------:R-:W-:Y:S01]  /*5e40*/  IMAD.U32 R6, RZ, RZ, UR6 ;  /* 0x00000006ff067e24 */ /* 0x000fe2000f8e00ff */
[----:B------:R-:W-:Y:S01]  /*5e50*/  MOV R11, UR5 ;  /* 0x00000005000b7c02 */ /* 0x000fe20008000f00 */
[----:B------:R-:W-:Y:S02]  /*5e60*/  IMAD.U32 R10, RZ, RZ, UR4 ;  /* 0x00000004ff0a7e24 */ /* 0x000fe4000f8e00ff */
[----:B------:R-:W-:Y:S07]  /*5e70*/  LEPC R20, `(.L_x_94) ;  /* 0x000000001014794e */ /* 0x000fee0000000000 */
[----:B---345:R-:W-:Y:S05]  /*5e80*/  CALL.ABS.NOINC R14 ;  /* 0x000000000e007343 */ /* 0x038fea0003c00000 */
.L_x_94:
[----:B------:R-:W1:Y:S01]  /*5e90*/  LDCU.64 UR8, c[0x4][0x80] ;  /* 0x01001000ff0877ac */ /* 0x000e620008000a00 */
[----:B------:R-:W2:Y:S01]  /*5ea0*/  LDC.64 R2, c[0x4][R2] ;  /* 0x0100000002027b82 */ /* 0x000ea20000000a00 */
[----:B------:R-:W-:Y:S02]  /*5eb0*/  HFMA2 R12, -RZ, RZ, 0, 5.9604644775390625e-08 ;  /* 0x00000001ff0c7431 */ /* 0x000fe400000001ff */
[----:B------:R-:W-:Y:S02]  /*5ec0*/  IMAD.MOV.U32 R8, RZ, RZ, 0x70 ;  /* 0x00000070ff087424 */ /* 0x000fe400078e00ff */
[----:B------:R-:W-:Y:S01]  /*5ed0*/  IMAD.MOV.U32 R13, RZ, RZ, RZ ;  /* 0x000000ffff0d7224 */ /* 0x000fe200078e00ff */
[----:B------:R-:W3:Y:S01]  /*5ee0*/  LDCU.64 UR6, c[0x4][0x88] ;  /* 0x01001100ff0677ac */ /* 0x000ee20008000a00 */
[----:B------:R-:W4:Y:S01]  /*5ef0*/  LDCU.64 UR4, c[0x4][0x8] ;  /* 0x01000100ff0477ac */ /* 0x000f220008000a00 */
[----:B-1----:R-:W-:Y:S02]  /*5f00*/  MOV R4, UR8 ;  /* 0x0000000800047c02 */ /* 0x002fe40008000f00 */
[----:B------:R-:W-:Y:S02]  /*5f10*/  MOV R5, UR9 ;  /* 0x0000000900057c02 */ /* 0x000fe40008000f00 */
[----:B---3--:R-:W-:Y:S01]  /*5f20*/  MOV R7, UR7 ;  /* 0x0000000700077c02 */ /* 0x008fe20008000f00 */
[----:B------:R-:W-:Y:S01]  /*5f30*/  IMAD.U32 R6, RZ, RZ, UR6 ;  /* 0x00000006ff067e24 */ /* 0x000fe2000f8e00ff */
[----:B----4-:R-:W-:Y:S01]  /*5f40*/  MOV R11, UR5 ;  /* 0x00000005000b7c02 */ /* 0x010fe20008000f00 */
[----:B------:R-:W-:Y:S02]  /*5f50*/  IMAD.U32 R10, RZ, RZ, UR4 ;  /* 0x00000004ff0a7e24 */ /* 0x000fe4000f8e00ff */
[----:B------:R-:W-:Y:S07]  /*5f60*/  LEPC R20, `(.L_x_93) ;  /* 0x000000001014794e */ /* 0x000fee0000000000 */
[----:B--2---:R-:W-:Y:S05]  /*5f70*/  CALL.ABS.NOINC R2 ;  /* 0x0000000002007343 */ /* 0x004fea0003c00000 */
.L_x_93:
[----:B------:R-:W-:Y:S05]  /*5f80*/  BSYNC.RECONVERGENT B6 ;  /* 0x0000000000067941 */ /* 0x000fea0003800200 */
.L_x_92:
[----:B------:R-:W-:Y:S02]  /*5f90*/  R2UR UR6, R55 ;  /* 0x00000000370672ca */ /* 0x000fe400000e0000 */
[----:B------:R-:W-:Y:S02]  /*5fa0*/  R2UR UR5, R66 ;  /* 0x00000000420572ca */ /* 0x000fe400000e0000 */
[----:B------:R-:W-:Y:S02]  /*5fb0*/  R2UR UR4, R65 ;  /* 0x00000000410472ca */ /* 0x000fe400000e0000 */
[----:B------:R-:W-:Y:S02]  /*5fc0*/  ISETP.NE.U32.AND P4, PT, R50, RZ, PT ;  /* 0x000000ff3200720c */ /* 0x000fe40003f85070 */
[----:B------:R-:W-:Y:S02]  /*5fd0*/  ISETP.NE.U32.AND P2, PT, RZ, UR54, PT ;  /* 0x00000036ff007c0c */ /* 0x000fe4000bf45070 */
[----:B------:R-:W-:Y:S02]  /*5fe0*/  ISETP.NE.AND.EX P4, PT, R51, RZ, PT, P4 ;  /* 0x000000ff3300720c */ /* 0x000fe40003f85340 */
[----:B------:R-:W-:Y:S01]  /*5ff0*/  ISETP.NE.AND.EX P2, PT, RZ, UR55, PT, P2 ;  /* 0x00000037ff007c0c */ /* 0x000fe2000bf45320 */
[----:B------:R-:W-:Y:S02]  /*6000*/  UISETP.NE.AND UP2, UPT, UR6, URZ, UPT ;  /* 0x000000ff0600728c */ /* 0x000fe4000bf45270 */
[----:B------:R-:W-:Y:S04]  /*6010*/  UISETP.NE.U32.AND UP0, UPT, UR5, URZ, UPT ;  /* 0x000000ff0500728c */ /* 0x000fe8000bf05070 */
[----:B------:R-:W-:Y:S01]  /*6020*/  UISETP.NE.AND.EX UP1, UPT, UR4, URZ, UPT, UP0 ;  /* 0x000000ff0400728c */ /* 0x000fe2000bf25300 */
[----:B------:R-:W-:Y:S01]  /*6030*/  PLOP3.LUT P1, PT, PT, PT, UP2, 0x80, 0x8 ;  /* 0x000000000008781c */ /* 0x000fe20003f2f028 */
[----:B------:R-:W-:Y:S03]  /*6040*/  UPLOP3.LUT UP0, UPT, UPT, UPT, UPT, 0x40, 0x4 ;  /* 0x000000000004789c */ /* 0x000fe60003f0e870 */
[----:B------:R-:W-:Y:S06]  /*6050*/  @UP2 UPLOP3.LUT UP0, UPT, UPT, UPT, UP1, 0x80, 0x8 ;  /* 0x000000000008289c */ /* 0x000fec0003f0f010 */
[----:B------:R-:W-:Y:S01]  /*6060*/  PLOP3.LUT P0, PT, PT, PT, UP0, 0x80, 0x8 ;  /* 0x000000000008781c */ /* 0x000fe20003f0f008 */
[----:B------:R-:W-:Y:S01]  /*6070*/  @!UPT UIADD3 URZ, UPT, UPT, URZ, URZ, URZ ;  /* 0x000000fffffff290 */ /* 0x000fe2000fffe0ff */
[----:B------:R-:W-:Y:S11]  /*6080*/  BRA.U !UP1, `(.L_x_95) ;  /* 0x0000000109407547 */ /* 0x000ff6000b800000 */
[----:B------:R-:W-:Y:S01]  /*6090*/  UISETP.NE.U32.AND UP0, UPT, UR54, URZ, UPT ;  /* 0x000000ff3600728c */ /* 0x000fe2000bf05070 */
[----:B------:R-:W-:Y:S01]  /*60a0*/  R2UR UR6, R66 ;  /* 0x00000000420672ca */ /* 0x000fe200000e0000 */
[----:B------:R-:W2:Y:S01]  /*60b0*/  LDCU.64 UR8, c[0x0][0x358] ;  /* 0x00006b00ff0877ac */ /* 0x000ea20008000a00 */
[----:B------:R-:W-:Y:S02]  /*60c0*/  HFMA2 R52, -RZ, RZ, 0, 5.9604644775390625e-08 ;  /* 0x00000001ff347431 */ /* 0x000fe400000001ff */
[----:B-1----:R-:W-:Y:S01]  /*60d0*/  IMAD.MOV.U32 R0, RZ, RZ, 0x1 ;  /* 0x00000001ff007424 */ /* 0x002fe200078e00ff */
[----:B------:R-:W-:Y:S06]  /*60e0*/  UISETP.NE.AND.EX UP0, UPT, UR55, URZ, UPT, UP0 ;  /* 0x000000ff3700728c */ /* 0x000fec000bf05300 */
[----:B------:R-:W-:Y:S05]  /*60f0*/  PLOP3.LUT P3, PT, PT, PT, UP0, 0x80, 0x8 ;  /* 0x000000000008781c */ /* 0x000fea0003f6f008 */
[----:B------:R-:W1:Y:S01]  /*6100*/  @UP0 LDCU.64 UR4, c[0x0][0x888] ;  /* 0x00011100ff0407ac */ /* 0x000e620008000a00 */
[----:B------:R-:W-:Y:S07]  /*6110*/  @UP0 UIMAD UR6, UR36, UR6, URZ ;  /* 0x00000006240602a4 */ /* 0x000fee000f8e02ff */
[----:B------:R-:W-:Y:S01]  /*6120*/  @!P3 PRMT R52, R0, 0x7610, R52 ;  /* 0x000076100034b816 */ /* 0x000fe20000000034 */
[----:B-1----:R-:W-:Y:S06]  /*6130*/  @UP0 UIMAD.WIDE UR4, UR6, 0x4, UR4 ;  /* 0x00000004060408a5 */ /* 0x002fec000f8e0204 */
[----:B------:R-:W-:Y:S02]  /*6140*/  IMAD.U32 R2, RZ, RZ, UR4 ;  /* 0x00000004ff027e24 */ /* 0x000fe4000f8e00ff */
[----:B------:R-:W-:Y:S03]  /*6150*/  IMAD.U32 R3, RZ, RZ, UR5 ;  /* 0x00000005ff037e24 */ /* 0x000fe6000f8e00ff */
[----:B------:R-:W1:Y:S02]  /*6160*/  @!UP0 LDCU UR4, c[0x0][0x880] ;  /* 0x00011000ff0487ac */ /* 0x000e640008000800 */
[----:B--2--5:R2:W5:Y:S02]  /*6170*/  @P3 LDG.E R27, desc[UR8][R2.64] ;  /* 0x00000008021b3981 */ /* 0x024564000c1e1900 */
[----:B-12---:R-:W-:Y:S02]  /*6180*/  @!P3 MOV R27, UR4 ;  /* 0x00000004001bbc02 */ /* 0x006fe40008000f00 */
.L_x_95:
[----:B------:R-:W-:Y:S05]  /*6190*/  @!P4 BRA `(.L_x_96) ;  /* 0x000000000024c947 */ /* 0x000fea0003800000 */
[----:B------:R-:W-:Y:S01]  /*61a0*/  ISETP.NE.U32.AND P3, PT, R48, RZ, PT ;  /* 0x000000ff3000720c */ /* 0x000fe20003f65070 */
[----:B------:R-:W2:Y:S03]  /*61b0*/  LDCU.64 UR4, c[0x0][0x358] ;  /* 0x00006b00ff0477ac */ /* 0x000ea60008000a00 */
[----:B------:R-:W-:Y:S11]  /*61c0*/  ISETP.NE.AND.EX P3, PT, R49, RZ, PT, P3 ;  /* 0x000000ff3100720c */ /* 0x000ff60003f65330 */
[----:B------:R-:W-:Y:S02]  /*61d0*/  @!UPT UIADD3 URZ, UPT, UPT, URZ, URZ, URZ ;  /* 0x000000fffffff290 */ /* 0x000fe4000fffe0ff */
[----:B------:R-:W3:Y:S01]  /*61e0*/  @P3 LDC.64 R2, c[0x0][0x8a8] ;  /* 0x00022a00ff023b82 */ /* 0x000ee20000000a00 */
[----:B-1----:R-:W-:Y:S04]  /*61f0*/  @P3 IMAD R0, R50, UR36, RZ ;  /* 0x0000002432003c24 */ /* 0x002fe8000f8e02ff */
[----:B---3--:R-:W-:Y:S05]  /*6200*/  @P3 IMAD.WIDE R2, R0, 0x4, R2 ;  /* 0x0000000400023825 */ /* 0x008fea00078e0202 */
[----:B--2--5:R2:W5:Y:S02]  /*6210*/  @P3 LDG.E R24, desc[UR4][R2.64] ;  /* 0x0000000402183981 */ /* 0x024564000c1e1900 */
[----:B--2---:R-:W3:Y:S02]  /*6220*/  @!P3 LDC R24, c[0x0][0x8a0] ;  /* 0x00022800ff18bb82 */ /* 0x004ee40000000800 */
.L_x_96:
[----:B-----5:R-:W-:Y:S01]  /*6230*/  FSETP.NEU.AND P3, PT, R27, RZ, PT ;  /* 0x000000ff1b00720b */ /* 0x020fe20003f6d000 */
[----:B------:R-:W-:Y:S01]  /*6240*/  IMAD.SHL.U32 R75, R26, 0x4, RZ ;  /* 0x000000041a4b7824 */ /* 0x000fe200078e00ff */
[----:B------:R-:W-:Y:S01]  /*6250*/  SEL R4, RZ, 0xffffffff, P2 ;  /* 0xffffffffff047807 */ /* 0x000fe20001000000 */
[----:B------:R-:W-:Y:S01]  /*6260*/  BSSY B1, `(.L_x_97) ;  /* 0x0000044000017945 */ /* 0x000fe20003800000 */
[----:B------:R-:W-:Y:S01]  /*6270*/  @P1 LOP3.LUT P2, RZ, R52, 0xff, RZ, 0xc0, !PT ;  /* 0x000000ff34ff1812 */ /* 0x000fe2000784c0ff */
[----:B------:R-:W-:Y:S01]  /*6280*/  VIADD R70, R75, UR44 ;  /* 0x0000002c4b467c36 */ /* 0x000fe20008000000 */
[----:B-1----:R-:W-:Y:S01]  /*6290*/  @P1 SEL R0, RZ, 0xffffffff, P3 ;  /* 0xffffffffff001807 */ /* 0x002fe20001800000 */
[----:B------:R-:W-:Y:S01]  /*62a0*/  IMAD.MOV.U32 R76, RZ, RZ, 0x1 ;  /* 0x00000001ff4c7424 */ /* 0x000fe200078e00ff */
[----:B------:R-:W-:Y:S01]  /*62b0*/  LOP3.LUT R61, R61, 0x1, RZ, 0x3c, !PT ;  /* 0x000000013d3d7812 */ /* 0x000fe200078e3cff */
[----:B------:R-:W-:Y:S01]  /*62c0*/  IMAD.MOV.U32 R74, RZ, RZ, RZ ;  /* 0x000000ffff4a7224 */ /* 0x000fe200078e00ff */
[----:B------:R-:W-:Y:S02]  /*62d0*/  @P0 SEL R0, R4, R0, !P2 ;  /* 0x0000000004000207 */ /* 0x000fe40005000000 */
[----:B------:R-:W-:Y:S02]  /*62e0*/  CS2R R46, SRZ ;  /* 0x00000000002e7805 */ /* 0x000fe4000001ff00 */
[----:B------:R-:W-:Y:S02]  /*62f0*/  LEA R72, R22, UR44, 0x3 ;  /* 0x0000002c16487c11 */ /* 0x000fe4000f8e18ff */
[----:B------:R-:W-:Y:S02]  /*6300*/  CS2R R44, SRZ ;  /* 0x00000000002c7805 */ /* 0x000fe4000001ff00 */
[----:B------:R-:W-:Y:S02]  /*6310*/  @P1 LOP3.LUT R0, R0, 0x1, RZ, 0xc0, !PT ;  /* 0x0000000100001812 */ /* 0x000fe400078ec0ff */
[----:B------:R-:W-:Y:S02]  /*6320*/  CS2R R42, SRZ ;  /* 0x00000000002a7805 */ /* 0x000fe4000001ff00 */
[----:B------:R-:W-:Y:S02]  /*6330*/  SHF.L.U32 R2, R60, 0x1f, RZ ;  /* 0x0000001f3c027819 */ /* 0x000fe400000006ff */
[----:B------:R-:W-:Y:S02]  /*6340*/  CS2R R40, SRZ ;  /* 0x0000000000287805 */ /* 0x000fe4000001ff00 */
[----:B------:R-:W-:Y:S02]  /*6350*/  ISETP.NE.U32.OR P6, PT, R0, 0x1, !P1 ;  /* 0x000000010000780c */ /* 0x000fe40004fc5470 */
[----:B------:R-:W-:Y:S02]  /*6360*/  CS2R R38, SRZ ;  /* 0x0000000000267805 */ /* 0x000fe4000001ff00 */
[----:B------:R-:W-:Y:S02]  /*6370*/  PLOP3.LUT P2, PT, PT, PT, UP1, 0x80, 0x8 ;  /* 0x000000000008781c */ /* 0x000fe40003f4f018 */
[----:B------:R-:W-:Y:S02]  /*6380*/  CS2R R36, SRZ ;  /* 0x0000000000247805 */ /* 0x000fe4000001ff00 */
[----:B------:R-:W-:Y:S02]  /*6390*/  LEA.HI R25, R22, R22, RZ, 0x1 ;  /* 0x0000001616197211 */ /* 0x000fe400078f08ff */
[----:B------:R-:W-:Y:S02]  /*63a0*/  CS2R R34, SRZ ;  /* 0x0000000000227805 */ /* 0x000fe4000001ff00 */
[----:B------:R-:W-:Y:S02]  /*63b0*/  LOP3.LUT P4, R57, R52, 0xff, RZ, 0xc0, !PT ;  /* 0x000000ff34397812 */ /* 0x000fe4000788c0ff */
[----:B------:R-:W-:Y:S02]  /*63c0*/  CS2R R32, SRZ ;  /* 0x0000000000207805 */ /* 0x000fe4000001ff00 */
[----:B------:R-:W-:Y:S01]  /*63d0*/  SEL R3, RZ, 0xffffffff, P3 ;  /* 0xffffffffff037807 */ /* 0x000fe20001800000 */
[----:B------:R-:W-:Y:S01]  /*63e0*/  VIADD R69, R70, 0x400 ;  /* 0x0000040046457836 */ /* 0x000fe20000000000 */
[----:B------:R-:W-:Y:S01]  /*63f0*/  P2R R67, PR, RZ, 0x40 ;  /* 0x00000040ff437803 */ /* 0x000fe20000000000 */
[----:B------:R-:W-:Y:S01]  /*6400*/  IMAD.IADD R68, R62, 0x1, R70 ;  /* 0x000000013e447824 */ /* 0x000fe200078e0246 */
[----:B------:R-:W-:Y:S02]  /*6410*/  @P6 SHF.L.U32 R0, R61, 0x1f, RZ ;  /* 0x0000001f3d006819 */ /* 0x000fe400000006ff */
[----:B------:R-:W-:Y:S02]  /*6420*/  @P2 SEL R3, R4, R3, !P4 ;  /* 0x0000000304032207 */ /* 0x000fe40006000000 */
[----:B------:R1:W2:Y:S02]  /*6430*/  @P6 SYNCS.PHASECHK.TRANS64.TRYWAIT P1, [UR44+0x40], R0 ;  /* 0x00004000ff0065a7 */ /* 0x0002a4000802112c */
[----:B------:R-:W-:Y:S04]  /*6440*/  LOP3.LUT R3, R3, 0x1, RZ, 0xc0, !PT ;  /* 0x0000000103037812 */ /* 0x000fe800078ec0ff */
[----:B------:R-:W-:Y:S04]  /*6450*/  ISETP.NE.U32.AND P5, PT, R3, 0x1, PT ;  /* 0x000000010300780c */ /* 0x000fe80003fa5070 */
[----:B------:R-:W-:Y:S01]  /*6460*/  P2R R77, PR, RZ, 0x20 ;  /* 0x00000020ff4d7803 */ /* 0x000fe20000000000 */
[----:B------:R4:W3:Y:S01]  /*6470*/  SYNCS.PHASECHK.TRANS64.TRYWAIT P0, [R72+URZ+0xb0], R2 ;  /* 0x0000b002480075a7 */ /* 0x0008e200080011ff */
[C---:B-1----:R-:W-:Y:S01]  /*6480*/  IMAD.SHL.U32 R0, R25.reuse, 0x40, RZ ;  /* 0x0000004019007824 */ /* 0x042fe200078e00ff */
[----:B------:R-:W-:Y:S04]  /*6490*/  LOP3.LUT R25, R25, 0xffe, RZ, 0xc0, !PT ;  /* 0x00000ffe19197812 */ /* 0x000fe800078ec0ff */
[----:B------:R-:W-:Y:S01]  /*64a0*/  LOP3.LUT R0, R0, 0xffffff80, RZ, 0xc0, !PT ;  /* 0xffffff8000007812 */ /* 0x000fe200078ec0ff */
[----:B------:R-:W-:Y:S04]  /*64b0*/  IMAD.IADD R25, R22, 0x1, -R25 ;  /* 0x0000000116197824 */ /* 0x000fe800078e0a19 */
[----:B------:R-:W-:Y:S04]  /*64c0*/  IMAD.IADD R0, R23, 0x1, R0 ;  /* 0x0000000117007824 */ /* 0x000fe800078e0200 */
[----:B------:R-:W-:Y:S01]  /*64d0*/  IMAD R25, R25, 0x100000, R0 ;  /* 0x0010000019197824 */ /* 0x000fe200078e0200 */
[----:B--2---:R-:W-:Y:S01]  /*64e0*/  @P6 SEL R76, RZ, 0x1, !P1 ;  /* 0x00000001ff4c6807 */ /* 0x004fe20004800000 */
[----:B----4-:R-:W-:Y:S06]  /*64f0*/  @!P6 BRA `(.L_x_98) ;  /* 0x000000000068e947 */ /* 0x010fec0003800000 */
[C---:B------:R-:W-:Y:S01]  /*6500*/  @P5 IMAD R5, R63.reuse, 0x4, R69 ;  /* 0x000000043f055824 */ /* 0x040fe200078e0245 */
[----:B------:R-:W-:Y:S01]  /*6510*/  ISETP.NE.AND P1, PT, R76, RZ, PT ;  /* 0x000000ff4c00720c */ /* 0x000fe20003f25270 */
[----:B------:R-:W-:Y:S01]  /*6520*/  @P5 IMAD R4, R63, 0x4, R70 ;  /* 0x000000043f045824 */ /* 0x000fe200078e0246 */
[----:B------:R-:W-:Y:S01]  /*6530*/  BSSY B0, `(.L_x_99) ;  /* 0x000000e000007945 */ /* 0x000fe20003800000 */
[----:B------:R-:W-:Y:S01]  /*6540*/  IMAD.MOV.U32 R46, RZ, RZ, RZ ;  /* 0x000000ffff2e7224 */ /* 0x000fe200078e00ff */
[----:B------:R-:W-:Y:S01]  /*6550*/  CS2R R42, SRZ ;  /* 0x00000000002a7805 */ /* 0x000fe2000001ff00 */
[----:B------:R-:W-:Y:S01]  /*6560*/  @P5 IMAD.IADD R5, R62, 0x1, R5 ;  /* 0x000000013e055824 */ /* 0x000fe200078e0205 */
[----:B------:R-:W-:Y:S02]  /*6570*/  CS2R R40, SRZ ;  /* 0x0000000000287805 */ /* 0x000fe4000001ff00 */
[----:B------:R-:W-:Y:S02]  /*6580*/  CS2R R44, SRZ ;  /* 0x00000000002c7805 */ /* 0x000fe4000001ff00 */
[----:B------:R-:W-:Y:S02]  /*6590*/  CS2R R34, SRZ ;  /* 0x0000000000227805 */ /* 0x000fe4000001ff00 */
[----:B------:R-:W-:Y:S02]  /*65a0*/  CS2R R32, SRZ ;  /* 0x0000000000207805 */ /* 0x000fe4000001ff00 */
[----:B------:R-:W-:Y:S02]  /*65b0*/  CS2R R38, SRZ ;  /* 0x0000000000267805 */ /* 0x000fe4000001ff00 */
[----:B------:R-:W-:Y:S01]  /*65c0*/  CS2R R36, SRZ ;  /* 0x0000000000247805 */ /* 0x000fe2000001ff00 */
[----:B------:R-:W-:Y:S06]  /*65d0*/  @P1 BRA `(.L_x_100) ;  /* 0x00000000000c1947 */ /* 0x000fec0003800000 */
[----:B------:R-:W-:Y:S04]  /*65e0*/  SHF.L.U32 R3, R61, 0x1f, RZ ;  /* 0x0000001f3d037819 */ /* 0x000fe800000006ff */
[----:B------:R-:W1:Y:S02]  /*65f0*/  SYNCS.PHASECHK.TRANS64.TRYWAIT P1, [UR44+0x40], R3 ;  /* 0x00004003ff0075a7 */ /* 0x000e64000802112c */
[----:B-1----:R-:W-:Y:S05]  /*6600*/  @!P1 BRA `(.L_x_101) ;  /* 0x00000028009c9947 */ /* 0x002fea0003800000 */
.L_x_100:
[----:B------:R-:W-:Y:S05]  /*6610*/  BSYNC B0 ;  /* 0x0000000000007941 */ /* 0x000fea0003800000 */
.L_x_99:
[----:B------:R-:W-:Y:S01]  /*6620*/  ISETP.NE.AND P1, PT, R77, RZ, PT ;  /* 0x000000ff4d00720c */ /* 0x000fe20003f25270 */
[----:B------:R-:W-:Y:S11]  /*6630*/  HFMA2 R74, -RZ, RZ, 0, 5.9604644775390625e-08 ;  /* 0x00000001ff4a7431 */ /* 0x000ff600000001ff */
[----:B------:R-:W-:Y:S01]  /*6640*/  @!UPT UIADD3 URZ, UPT, UPT, URZ, URZ, URZ ;  /* 0x000000fffffff290 */ /* 0x000fe2000fffe0ff */
[----:B------:R-:W-:Y:S05]  /*6650*/  @P1 WARPSYNC.ALL ;  /* 0x0000000000001948 */ /* 0x000fea0003800000 */
[----:B------:R2:W4:Y:S04]  /*6660*/  @P1 LDSM.16.M88.4 R40, [R4+0x400] ;  /* 0x000400000428183b */ /* 0x0005280000000200 */
[----:B------:R2:W1:Y:S04]  /*6670*/  @P1 LDSM.16.M88.4 R44, [R5] ;  /* 0x00000000052c183b */ /* 0x0004680000000200 */
[----:B------:R2:W1:Y:S04]  /*6680*/  @P1 LDSM.16.M88.4 R32, [R75+UR44+0x400] ;  /* 0x0004002c4b20183b */ /* 0x0004680008000200 */
[----:B------:R2:W1:Y:S02]  /*6690*/  @P1 LDSM.16.M88.4 R36, [R68+0x400] ;  /* 0x000400004424183b */ /* 0x0004640000000200 */
.L_x_98:
[----:B------:R-:W-:Y:S05]  /*66a0*/  BSYNC B1 ;  /* 0x0000000000017941 */ /* 0x000fea0003800000 */
.L_x_97:
[----:B-1----:R-:W-:Y:S04]  /*66b0*/  SHF.R.U32.HI R0, RZ, 0x15, R25 ;  /* 0x00000015ff007819 */ /* 0x002fe80000011619 */
[----:B------:R-:W-:Y:S01]  /*66c0*/  LOP3.LUT P1, RZ, R0, 0x3, R53, 0x48, !PT ;  /* 0x0000000300ff7812 */ /* 0x000fe20007824835 */
[----:B------:R-:W-:Y:S01]  /*66d0*/  @!UPT UIADD3 URZ, UPT, UPT, URZ, URZ, URZ ;  /* 0x000000fffffff290 */ /* 0x000fe2000fffe0ff */
[----:B---3--:R-:W-:Y:S11]  /*66e0*/  @P0 BRA `(.L_x_102) ;  /* 0x0000000000080947 */ /* 0x008ff60003800000 */
[----:B------:R-:W1:Y:S02]  /*66f0*/  SYNCS.PHASECHK.TRANS64.TRYWAIT P0, [R72+URZ+0xb0], R2 ;  /* 0x0000b002480075a7 */ /* 0x000e6400080011ff */
[----:B-1----:R-:W-:Y:S05]  /*6700*/  @!P0 BRA `(.L_x_103) ;  /* 0x0000002800748947 */ /* 0x002fea0003800000 */
.L_x_102:
[----:B------:R-:W-:Y:S05]  /*6710*/  @!P1 BRA `(.L_x_104) ;  /* 0x0000000000409947 */ /* 0x000fea0003800000 */
[----:B------:R-:W2:Y:S01]  /*6720*/  LDCU.64 UR8, c[0x4][0x70] ;  /* 0x01000e00ff0877ac */ /* 0x000ea20008000a00 */
[----:B------:R-:W-:Y:S01]  /*6730*/  MOV R3, 0x0 ;  /* 0x0000000000037802 */ /* 0x000fe20000000f00 */
[----:B------:R-:W-:Y:S02]  /*6740*/  HFMA2 R12, -RZ, RZ, 0, 5.9604644775390625e-08 ;  /* 0x00000001ff0c7431 */ /* 0x000fe400000001ff */
[----:B------:R-:W-:Y:S02]  /*6750*/  IMAD.MOV.U32 R8, RZ, RZ, 0x192 ;  /* 0x00000192ff087424 */ /* 0x000fe400078e00ff */
[----:B------:R-:W-:Y:S01]  /*6760*/  IMAD.MOV.U32 R13, RZ, RZ, RZ ;  /* 0x000000ffff0d7224 */ /* 0x000fe200078e00ff */
[----:B------:R-:W3:Y:S01]  /*6770*/  LDCU.64 UR6, c[0x4][0x78] ;  /* 0x01000f00ff0677ac */ /* 0x000ee20008000a00 */
[----:B-1----:R-:W1:Y:S01]  /*6780*/  LDC.64 R2, c[0x4][R3] ;  /* 0x0100000003027b82 */ /* 0x002e620000000a00 */
[----:B------:R-:W5:Y:S01]  /*6790*/  LDCU.64 UR4, c[0x4][0x10] ;  /* 0x01000200ff0477ac */ /* 0x000f620008000a00 */
[----:B--2---:R-:W-:Y:S01]  /*67a0*/  MOV R5, UR9 ;  /* 0x0000000900057c02 */ /* 0x004fe20008000f00 */
[----:B------:R-:W-:Y:S01]  /*67b0*/  IMAD.U32 R4, RZ, RZ, UR8 ;  /* 0x00000008ff047e24 */ /* 0x000fe2000f8e00ff */
[----:B---3--:R-:W-:Y:S01]  /*67c0*/  MOV R7, UR7 ;  /* 0x0000000700077c02 */ /* 0x008fe20008000f00 */
[----:B------:R-:W-:Y:S01]  /*67d0*/  IMAD.U32 R6, RZ, RZ, UR6 ;  /* 0x00000006ff067e24 */ /* 0x000fe2000f8e00ff */
[----:B-----5:R-:W-:Y:S01]  /*67e0*/  MOV R11, UR5 ;  /* 0x00000005000b7c02 */ /* 0x020fe20008000f00 */
[----:B------:R-:W-:Y:S02]  /*67f0*/  IMAD.U32 R10, RZ, RZ, UR4 ;  /* 0x00000004ff0a7e24 */ /* 0x000fe4000f8e00ff */
[----:B------:R-:W-:Y:S07]  /*6800*/  LEPC R20, `(.L_x_104) ;  /* 0x000000001014794e */ /* 0x000fee0000000000 */
[----:B-1--4-:R-:W-:Y:S05]  /*6810*/  CALL.ABS.NOINC R2 ;  /* 0x0000000002007343 */ /* 0x012fea0003c00000 */
.L_x_104:
[----:B------:R-:W-:Y:S05]  /*6820*/  WARPSYNC.ALL ;  /* 0x0000000000007948 */ /* 0x000fea0003800000 */
[----:B------:R-:W-:Y:S01]  /*6830*/  R2UR UR4, R25 ;  /* 0x00000000190472ca */ /* 0x000fe200000e0000 */
[----:B------:R-:W-:Y:S01]  /*6840*/  BSSY.RECONVERGENT B0, `(.L_x_105) ;  /* 0x000003c000007945 */ /* 0x000fe20003800200 */
[----:B------:R-:W-:Y:S02]  /*6850*/  SHF.L.U32 R73, R63, 0x2, RZ ;  /* 0x000000023f497819 */ /* 0x000fe400000006ff */
[----:B------:R-:W-:Y:S02]  /*6860*/  ISETP.NE.AND P0, PT, R64, RZ, PT ;  /* 0x000000ff4000720c */ /* 0x000fe40003f05270 */
[----:B------:R-:W-:Y:S04]  /*6870*/  IADD3 R69, PT, PT, R69, R73, RZ ;  /* 0x0000004945457210 */ /* 0x000fe80007ffe0ff */
[----:B------:R-:W-:Y:S03]  /*6880*/  IADD3 R71, PT, PT, R62, R69, RZ ;  /* 0x000000453e477210 */ /* 0x000fe60007ffe0ff */
[----:B--2---:R-:W2:Y:S02]  /*6890*/  LDTM.16dp128bit.x8 R4, tmem[UR4] ;  /* 0x00000004000479ee */ /* 0x004ea40008180000 */
[C---:B--2---:R-:W-:Y:S01]  /*68a0*/  FMUL R0, R24.reuse, R4 ;  /* 0x0000000418007220 */ /* 0x044fe20000400000 */
[C---:B-1----:R-:W-:Y:S01]  /*68b0*/  FMUL R2, R24.reuse, R5 ;  /* 0x0000000518027220 */ /* 0x042fe20000400000 */
[C---:B------:R-:W-:Y:S01]  /*68c0*/  FMUL R3, R24.reuse, R6 ;  /* 0x0000000618037220 */ /* 0x040fe20000400000 */
[C---:B------:R-:W-:Y:S01]  /*68d0*/  FMUL R7, R24.reuse, R7 ;  /* 0x0000000718077220 */ /* 0x040fe20000400000 */
[C---:B------:R-:W-:Y:S01]  /*68e0*/  FFMA R28, R27.reuse, R32, R0 ;  /* 0x000000201b1c7223 */ /* 0x040fe20000000000 */
        /* <DEDUP_REMOVED lines=10> */
[----:B------:R1:W-:Y:S01]  /*6990*/  STSM.16.M88.4 [R70+0x400], R28 ;  /* 0x0004001c46007844 */ /* 0x0003e20000000200 */
[C---:B------:R-:W-:Y:S01]  /*69a0*/  FMUL R9, R24.reuse, R13 ;  /* 0x0000000d18097220 */ /* 0x040fe20000400000 */
[C---:B------:R-:W-:Y:S01]  /*69b0*/  FFMA R6, R27.reuse, R38, R6 ;  /* 0x000000261b067223 */ /* 0x040fe20000000006 */
[C---:B------:R-:W-:Y:S01]  /*69c0*/  FMUL R10, R24.reuse, R14 ;  /* 0x0000000e180a7220 */ /* 0x040fe20000400000 */
[C---:B------:R-:W-:Y:S01]  /*69d0*/  FFMA R7, R27.reuse, R39, R11 ;  /* 0x000000271b077223 */ /* 0x040fe2000000000b */
[C---:B------:R-:W-:Y:S01]  /*69e0*/  FMUL R15, R24.reuse, R15 ;  /* 0x0000000f180f7220 */ /* 0x040fe20000400000 */
[C---:B----4-:R-:W-:Y:S01]  /*69f0*/  FFMA R8, R27.reuse, R40, R8 ;  /* 0x000000281b087223 */ /* 0x050fe20000000008 */
[C---:B------:R-:W-:Y:S01]  /*6a00*/  FMUL R12, R24.reuse, R16 ;  /* 0x00000010180c7220 */ /* 0x040fe20000400000 */
[C---:B------:R-:W-:Y:S01]  /*6a10*/  FFMA R9, R27.reuse, R41, R9 ;  /* 0x000000291b097223 */ /* 0x040fe20000000009 */
[----:B------:R1:W-:Y:S01]  /*6a20*/  STSM.16.M88.4 [R68+0x400], R4 ;  /* 0x0004000444007844 */ /* 0x0003e20000000200 */
[C---:B------:R-:W-:Y:S01]  /*6a30*/  FMUL R13, R24.reuse, R17 ;  /* 0x00000011180d7220 */ /* 0x040fe20000400000 */
[C---:B------:R-:W-:Y:S01]  /*6a40*/  FFMA R10, R27.reuse, R42, R10 ;  /* 0x0000002a1b0a7223 */ /* 0x040fe2000000000a */
[C---:B------:R-:W-:Y:S01]  /*6a50*/  FMUL R14, R24.reuse, R18 ;  /* 0x00000012180e7220 */ /* 0x040fe20000400000 */
[C---:B------:R-:W-:Y:S01]  /*6a60*/  FFMA R11, R27.reuse, R43, R15 ;  /* 0x0000002b1b0b7223 */ /* 0x040fe2000000000f */
[----:B------:R-:W-:Y:S01]  /*6a70*/  FMUL R19, R24, R19 ;  /* 0x0000001318137220 */ /* 0x000fe20000400000 */
[C---:B------:R-:W-:Y:S01]  /*6a80*/  FFMA R12, R27.reuse, R44, R12 ;  /* 0x0000002c1b0c7223 */ /* 0x040fe2000000000c */
[C---:B------:R-:W-:Y:S01]  /*6a90*/  FFMA R13, R27.reuse, R45, R13 ;  /* 0x0000002d1b0d7223 */ /* 0x040fe2000000000d */
[C---:B------:R-:W-:Y:S01]  /*6aa0*/  FFMA R14, R27.reuse, R46, R14 ;  /* 0x0000002e1b0e7223 */ /* 0x040fe2000000000e */
[----:B------:R1:W-:Y:S01]  /*6ab0*/  STSM.16.M88.4 [R69], R8 ;  /* 0x0000000845007844 */ /* 0x0003e20000000200 */
[----:B------:R-:W-:Y:S05]  /*6ac0*/  FFMA R15, R27, R47, R19 ;  /* 0x0000002f1b0f7223 */ /* 0x000fea0000000013 */
[----:B------:R1:W-:Y:S01]  /*6ad0*/  STSM.16.M88.4 [R71], R12 ;  /* 0x0000000c47007844 */ /* 0x0003e20000000200 */
[----:B------:R-:W-:Y:S01]  /*6ae0*/  @!PT LDS RZ, [RZ] ;  /* 0x00000000fffff984 */ /* 0x000fe20000000800 */
[----:B------:R-:W-:Y:S01]  /*6af0*/  @!PT LDS RZ, [RZ] ;  /* 0x00000000fffff984 */ /* 0x000fe20000000800 */
[----:B------:R-:W-:Y:S01]  /*6b00*/  @!PT LDS RZ, [RZ] ;  /* 0x00000000fffff984 */ /* 0x000fe20000000800 */
[----:B------:R-:W-:Y:S01]  /*6b10*/  @!PT LDS RZ, [RZ] ;  /* 0x00000000fffff984 */ /* 0x000fe20000000800 */
[----:B------:R2:W-:Y:S06]  /*6b20*/  MEMBAR.ALL.CTA ;  /* 0x0000000000007992 */ /* 0x0005ec0000008000 */
[----:B--2---:R-:W2:Y:S02]  /*6b30*/  FENCE.VIEW.ASYNC.S ;  /* 0x00000000000073c6 */ /* 0x004ea40000000000 */
[----:B--2---:R-:W-:Y:S06]  /*6b40*/  BAR.SYNC.DEFER_BLOCKING 0x1, 0x80 ;  /* 0x0042000000007b1d */ /* 0x004fec0000010000 */
[----:B------:R-:W-:Y:S05]  /*6b50*/  @P0 BRA `(.L_x_106) ;  /* 0x0000000000280947 */ /* 0x000fea0003800000 */
[----:B------:R-:W2:Y:S01]  /*6b60*/  LDCU.64 UR6, c[0x0][0x348] ;  /* 0x00006900ff0677ac */ /* 0x000ea20008000a00 */
[----:B------:R-:W-:Y:S01]  /*6b70*/  UIADD3 UR4, UPT, UPT, UR44, 0x400, URZ ;  /* 0x000004002c047890 */ /* 0x000fe2000fffe0ff */
[----:B------:R-:W-:Y:S05]  /*6b80*/  UMOV UR51, UR36 ;  /* 0x0000002400337c82 */ /* 0x000fea0008000000 */
[----:B------:R-:W-:Y:S04]  /*6b90*/  MOV R56, UR4 ;  /* 0x0000000400387c02 */ /* 0x000fe80008000f00 */
[----:B------:R-:W-:Y:S01]  /*6ba0*/  R2UR UR48, R56 ;  /* 0x00000000383072ca */ /* 0x000fe200000e0000 */
[----:B--2---:R-:W-:Y:S04]  /*6bb0*/  UIADD3 UR4, UP0, UPT, UR6, 0x680, URZ ;  /* 0x0000068006047890 */ /* 0x004fe8000ff1e0ff */
[----:B------:R-:W-:Y:S09]  /*6bc0*/  UIADD3.X UR5, UPT, UPT, URZ, UR7, URZ, UP0, !UPT ;  /* 0x00000007ff057290 */ /* 0x000ff200087fe4ff */
[----:B------:R2:W-:Y:S01]  /*6bd0*/  UTMASTG.3D [UR48], [UR4] ;  /* 0x00000030040073b5 */ /* 0x0005e20008010000 */
[----:B------:R0:W-:Y:S01]  /*6be0*/  UTMACMDFLUSH ;  /* 0x00000000000079b7 */ /* 0x0001e20000000000 */
[----:B--2---:R-:W-:Y:S04]  /*6bf0*/  DEPBAR.LE SB0, 0x1 ;  /* 0x000080400000791a */ /* 0x004fe80000000000 */
.L_x_106:
[----:B------:R-:W-:Y:S05]  /*6c00*/  BSYNC.RECONVERGENT B0 ;  /* 0x0000000000007941 */ /* 0x000fea0003800200 */
.L_x_105:
[----:B------:R-:W-:Y:S01]  /*6c10*/  BAR.SYNC.DEFER_BLOCKING 0x1, 0x80 ;  /* 0x0042000000007b1d */ /* 0x000fe20000010000 */
[----:B------:R-:W-:Y:S01]  /*6c20*/  ISETP.NE.AND P1, PT, R67, RZ, PT ;  /* 0x000000ff4300720c */ /* 0x000fe20003f25270 */
[----:B------:R-:W-:Y:S01]  /*6c30*/  UISETP.NE.AND UP0, UPT, UR52, URZ, UPT ;  /* 0x000000ff3400728c */ /* 0x000fe2000bf05270 */
[----:B------:R-:W-:Y:S11]  /*6c40*/  LEA R2, R74, UR44, 0x3 ;  /* 0x0000002c4a027c11 */ /* 0x000ff6000f8e18ff */
[----:B------:R-:W-:Y:S01]  /*6c50*/  @P1 SHF.L.U32 R3, R61, 0x1f, RZ ;  /* 0x0000001f3d031819 */ /* 0x000fe200000006ff */
[----:B------:R-:W-:Y:S06]  /*6c60*/  BRA.U !UP0, `(.L_x_107) ;  /* 0x0000000108247547 */ /* 0x000fec000b800000 */
[----:B-1----:R-:W-:Y:S01]  /*6c70*/  IMAD.U32 R4, RZ, RZ, UR46 ;  /* 0x0000002eff047e24 */ /* 0x002fe2000f8e00ff */
[----:B------:R-:W-:Y:S01]  /*6c80*/  MOV R0, UR47 ;  /* 0x0000002f00007c02 */ /* 0x000fe20008000f00 */
[----:B------:R-:W-:Y:S03]  /*6c90*/  UIADD3 UR4, UPT, UPT, UR46, 0x1, URZ ;  /* 0x000000012e047890 */ /* 0x000fe6000fffe0ff */
[----:B------:R-:W-:Y:S01]  /*6ca0*/  @P1 LEA R4, R4, UR44, 0x3 ;  /* 0x0000002c04041c11 */ /* 0x000fe2000f8e18ff */
[----:B------:R-:W-:Y:S04]  /*6cb0*/  UISETP.NE.AND UP0, UPT, UR4, 0x4, UPT ;  /* 0x000000040400788c */ /* 0x000fe8000bf05270 */
[----:B------:R-:W-:Y:S01]  /*6cc0*/  @P1 VIADD R4, R4, 0x60 ;  /* 0x0000006004041836 */ /* 0x000fe20000000000 */
[----:B------:R-:W-:Y:S04]  /*6cd0*/  USEL UR46, UR4, URZ, UP0 ;  /* 0x000000ff042e7287 */ /* 0x000fe80008000000 */
[----:B------:R-:W-:Y:S04]  /*6ce0*/  @P1 PRMT R0, R0, 0x654, R4 ;  /* 0x0000065400001816 */ /* 0x000fe80000000004 */
[----:B------:R2:W-:Y:S04]  /*6cf0*/  @P1 SYNCS.ARRIVE.TRANS64.RED.A1T0 RZ, [R0+URZ], RZ ;  /* 0x000000ff00ff19a7 */ /* 0x0005e800081004ff */
.L_x_107:
[----:B------:R-:W3:Y:S01]  /*6d00*/  @P1 SYNCS.PHASECHK.TRANS64.TRYWAIT P0, [R2+URZ+0x40], R3 ;  /* 0x00004003020015a7 */ /* 0x000ee200080011ff */
[----:B------:R-:W-:Y:S01]  /*6d10*/  BSSY B1, `(.L_x_108) ;  /* 0x0000017000017945 */ /* 0x000fe20003800000 */
[----:B---3--:R-:W-:Y:S03]  /*6d20*/  @P1 SEL R76, RZ, 0x1, !P0 ;  /* 0x00000001ff4c1807 */ /* 0x008fe60004000000 */
[----:B------:R-:W-:Y:S05]  /*6d30*/  @!P1 BRA `(.L_x_109) ;  /* 0x0000000000509947 */ /* 0x000fea0003800000 */
[----:B------:R-:W-:Y:S01]  /*6d40*/  ISETP.NE.AND P1, PT, R77, RZ, PT ;  /* 0x000000ff4d00720c */ /* 0x000fe20003f25270 */
[----:B------:R-:W-:Y:S01]  /*6d50*/  BSSY B0, `(.L_x_110) ;  /* 0x000000a000007945 */ /* 0x000fe20003800000 */
[----:B------:R-:W-:Y:S11]  /*6d60*/  ISETP.NE.AND P0, PT, R76, RZ, PT ;  /* 0x000000ff4c00720c */ /* 0x000ff60003f05270 */
[----:B-1----:R-:W-:Y:S04]  /*6d70*/  @P1 IMAD R5, R74, 0x2000, R75 ;  /* 0x000020004a051824 */ /* 0x002fe800078e024b */
[----:B------:R-:W-:Y:S05]  /*6d80*/  @P1 VIADD R4, R5, UR44 ;  /* 0x0000002c05041c36 */ /* 0x000fea0008000000 */
[----:B------:R-:W-:Y:S01]  /*6d90*/  @P1 IADD3 R3, PT, PT, R73, R4, RZ ;  /* 0x0000000449031210 */ /* 0x000fe20007ffe0ff */
[----:B------:R-:W-:Y:S01]  /*6da0*/  @P1 IMAD.IADD R4, R62, 0x1, R4 ;  /* 0x000000013e041824 */ /* 0x000fe200078e0204 */
[----:B------:R-:W-:Y:S06]  /*6db0*/  @P0 BRA `(.L_x_111) ;  /* 0x00000000000c0947 */ /* 0x000fec0003800000 */
[----:B--2---:R-:W-:Y:S04]  /*6dc0*/  SHF.L.U32 R0, R61, 0x1f, RZ ;  /* 0x0000001f3d007819 */ /* 0x004fe800000006ff */
[----:B------:R-:W1:Y:S02]  /*6dd0*/  SYNCS.PHASECHK.TRANS64.TRYWAIT P0, [R2+URZ+0x40], R0 ;  /* 0x00004000020075a7 */ /* 0x000e6400080011ff */
[----:B-1----:R-:W-:Y:S05]  /*6de0*/  @!P0 BRA `(.L_x_112) ;  /* 0x0000002000d08947 */ /* 0x002fea0003800000 */
.L_x_111:
[----:B------:R-:W-:Y:S05]  /*6df0*/  BSYNC B0 ;  /* 0x0000000000007941 */ /* 0x000fea0003800000 */
.L_x_110:
[----:B------:R-:W-:Y:S02]  /*6e00*/  ISETP.NE.AND P0, PT, R77, RZ, PT ;  /* 0x000000ff4d00720c */ /* 0x000fe40003f05270 */
[----:B------:R-:W-:Y:S11]  /*6e10*/  IADD3 R74, PT, PT, R74, 0x1, RZ ;  /* 0x000000014a4a7810 */ /* 0x000ff60007ffe0ff */
[----:B-12---:R-:W-:Y:S01]  /*6e20*/  @P0 IMAD.IADD R0, R62, 0x1, R3 ;  /* 0x000000013e000824 */ /* 0x006fe200078e0203 */
[----:B------:R-:W-:Y:S05]  /*6e30*/  @P0 WARPSYNC.ALL ;  /* 0x0000000000000948 */ /* 0x000fea0003800000 */
[----:B------:R3:W4:Y:S04]  /*6e40*/  @P0 LDSM.16.M88.4 R32, [R5+UR44+0x400] ;  /* 0x0004002c0520083b */ /* 0x0007280008000200 */
[----:B------:R3:W1:Y:S04]  /*6e50*/  @P0 LDSM.16.M88.4 R36, [R4+0x400] ;  /* 0x000400000424083b */ /* 0x0006680000000200 */
[----:B------:R3:W2:Y:S04]  /*6e60*/  @P0 LDSM.16.M88.4 R40, [R3+0x400] ;  /* 0x000400000328083b */ /* 0x0006a80000000200 */
[----:B------:R3:W1:Y:S02]  /*6e70*/  @P0 LDSM.16.M88.4 R44, [R0+0x400] ;  /* 0x00040000002c083b */ /* 0x0006640000000200 */
.L_x_109:
[----:B------:R-:W-:Y:S05]  /*6e80*/  BSYNC B1 ;  /* 0x0000000000017941 */ /* 0x000fea0003800000 */
.L_x_108:
[----:B--23--:R-:W-:Y:S05]  /*6e90*/  VIADD R0, R25, 0x20 ;  /* 0x0000002019007836 */ /* 0x00cfea0000000000 */
[----:B------:R-:W-:Y:S04]  /*6ea0*/  SHF.R.U32.HI R0, RZ, 0x15, R0 ;  /* 0x00000015ff007819 */ /* 0x000fe80000011600 */
[----:B------:R-:W-:Y:S11]  /*6eb0*/  LOP3.LUT P0, RZ, R0, 0x3, R53, 0x48, !PT ;  /* 0x0000000300ff7812 */ /* 0x000ff60007804835 */
[----:B------:R-:W-:Y:S02]  /*6ec0*/  @!UPT UIADD3 URZ, UPT, UPT, URZ, URZ, URZ ;  /* 0x000000fffffff290 */ /* 0x000fe4000fffe0ff */
[----:B------:R-:W-:Y:S05]  /*6ed0*/  @!P0 BRA `(.L_x_113) ;  /* 0x0000000000408947 */ /* 0x000fea0003800000 */
[----:B------:R-:W2:Y:S01]  /*6ee0*/  LDCU.64 UR8, c[0x4][0x70] ;  /* 0x01000e00ff0877ac */ /* 0x000ea20008000a00 */
[----:B------:R-:W-:Y:S01]  /*6ef0*/  MOV R3, 0x0 ;  /* 0x0000000000037802 */ /* 0x000fe20000000f00 */
[----:B-1----:R-:W-:Y:S02]  /*6f00*/  HFMA2 R12, -RZ, RZ, 0, 5.9604644775390625e-08 ;  /* 0x00000001ff0c7431 */ /* 0x002fe400000001ff */
[----:B------:R-:W-:Y:S02]  /*6f10*/  IMAD.MOV.U32 R8, RZ, RZ, 0x192 ;  /* 0x00000192ff087424 */ /* 0x000fe400078e00ff */
[----:B------:R-:W-:Y:S01]  /*6f20*/  IMAD.MOV.U32 R13, RZ, RZ, RZ ;  /* 0x000000ffff0d7224 */ /* 0x000fe200078e00ff */
[----:B------:R-:W1:Y:S01]  /*6f30*/  LDCU.64 UR6, c[0x4][0x78] ;  /* 0x01000f00ff0677ac */ /* 0x000e620008000a00 */
[----:B------:R-:W3:Y:S01]  /*6f40*/  LDC.64 R2, c[0x4][R3] ;  /* 0x0100000003027b82 */ /* 0x000ee20000000a00 */
[----:B------:R-:W5:Y:S01]  /*6f50*/  LDCU.64 UR4, c[0x4][0x10] ;  /* 0x01000200ff0477ac */ /* 0x000f620008000a00 */
[----:B--2---:R-:W-:Y:S01]  /*6f60*/  MOV R5, UR9 ;  /* 0x0000000900057c02 */ /* 0x004fe20008000f00 */
[----:B------:R-:W-:Y:S01]  /*6f70*/  IMAD.U32 R4, RZ, RZ, UR8 ;  /* 0x00000008ff047e24 */ /* 0x000fe2000f8e00ff */
[----:B-1----:R-:W-:Y:S01]  /*6f80*/  MOV R7, UR7 ;  /* 0x0000000700077c02 */ /* 0x002fe20008000f00 */
[----:B------:R-:W-:Y:S01]  /*6f90*/  IMAD.U32 R6, RZ, RZ, UR6 ;  /* 0x00000006ff067e24 */ /* 0x000fe2000f8e00ff */
[----:B-----5:R-:W-:Y:S01]  /*6fa0*/  MOV R11, UR5 ;  /* 0x00000005000b7c02 */ /* 0x020fe20008000f00 */
[----:B------:R-:W-:Y:S02]  /*6fb0*/  IMAD.U32 R10, RZ, RZ, UR4 ;  /* 0x00000004ff0a7e24 */ /* 0x000fe4000f8e00ff */
[----:B------:R-:W-:Y:S07]  /*6fc0*/  LEPC R20, `(.L_x_113) ;  /* 0x000000001014794e */ /* 0x000fee0000000000 */
[----:B---34-:R-:W-:Y:S05]  /*6fd0*/  CALL.ABS.NOINC R2 ;  /* 0x0000000002007343 */ /* 0x018fea0003c00000 */
.L_x_113:
[----:B------:R-:W-:Y:S05]  /*6fe0*/  WARPSYNC.ALL ;  /* 0x0000000000007948 */ /* 0x000fea0003800000 */
[----:B------:R-:W-:Y:S01]  /*6ff0*/  R2UR UR4, R25 ;  /* 0x00000000190472ca */ /* 0x000fe200000e0000 */
[----:B------:R-:W-:Y:S01]  /*7000*/  BSSY.RECONVERGENT B0, `(.L_x_114) ;  /* 0x0000041000007945 */ /* 0x000fe20003800200 */
[----:B------:R-:W-:Y:S02]  /*7010*/  ISETP.NE.AND P6, PT, R67, RZ, PT ;  /* 0x000000ff4300720c */ /* 0x000fe40003fc5270 */
[----:B------:R-:W-:Y:S02]  /*7020*/  ISETP.NE.AND P0, PT, R64, RZ, PT ;  /* 0x000000ff4000720c */ /* 0x000fe40003f05270 */
[----:B------:R-:W-:Y:S07]  /*7030*/  MOV R20, UR46 ;  /* 0x0000002e00147c02 */ /* 0x000fee0008000f00 */
[----:B-1----:R-:W1:Y:S02]  /*7040*/  LDTM.16dp128bit.x8 R4, tmem[UR4+0x20] ;  /* 0x00002004000479ee */ /* 0x002e640008180000 */
[----:B------:R-:W-:Y:S01]  /*7050*/  @P6 LEA R20, R20, UR44, 0x3 ;  /* 0x0000002c14146c11 */ /* 0x000fe2000f8e18ff */
[C---:B-1----:R-:W-:Y:S01]  /*7060*/  FMUL R0, R24.reuse, R4 ;  /* 0x0000000418007220 */ /* 0x042fe20000400000 */
[C---:B------:R-:W-:Y:S01]  /*7070*/  FMUL R2, R24.reuse, R5 ;  /* 0x0000000518027220 */ /* 0x040fe20000400000 */
[C---:B------:R-:W-:Y:S01]  /*7080*/  FMUL R3, R24.reuse, R6 ;  /* 0x0000000618037220 */ /* 0x040fe20000400000 */
[C---:B------:R-:W-:Y:S01]  /*7090*/  FMUL R7, R24.reuse, R7 ;  /* 0x0000000718077220 */ /* 0x040fe20000400000 */
[C---:B----4-:R-:W-:Y:S01]  /*70a0*/  FFMA R28, R27.reuse, R32, R0 ;  /* 0x000000201b1c7223 */ /* 0x050fe20000000000 */
        /* <DEDUP_REMOVED lines=28> */
[----:B------:R1:W-:Y:S01]  /*7270*/  STSM.16.M88.4 [R69+0x2000], R8 ;  /* 0x0020000845007844 */ /* 0x0003e20000000200 */
[----:B------:R-:W-:Y:S01]  /*7280*/  FFMA R15, R27, R47, R19 ;  /* 0x0000002f1b0f7223 */ /* 0x000fe20000000013 */
[----:B------:R-:W-:Y:S02]  /*7290*/  MOV R16, UR47 ;  /* 0x0000002f00107c02 */ /* 0x000fe40008000f00 */
[----:B------:R-:W-:Y:S02]  /*72a0*/  @P6 IADD3 R17, PT, PT, R20, 0x60, RZ ;  /* 0x0000006014116810 */ /* 0x000fe40007ffe0ff */
[----:B------:R1:W-:Y:S01]  /*72b0*/  STSM.16.M88.4 [R71+0x2000], R12 ;  /* 0x0020000c47007844 */ /* 0x0003e20000000200 */
[----:B------:R-:W-:Y:S02]  /*72c0*/  LEA R0, R74, UR44, 0x3 ;  /* 0x0000002c4a007c11 */ /* 0x000fe4000f8e18ff */
[----:B------:R-:W-:Y:S01]  /*72d0*/  @P6 PRMT R16, R16, 0x654, R17 ;  /* 0x0000065410106816 */ /* 0x000fe20000000011 */
[----:B------:R-:W-:Y:S01]  /*72e0*/  @!PT LDS RZ, [RZ] ;  /* 0x00000000fffff984 */ /* 0x000fe20000000800 */
[----:B------:R-:W-:Y:S01]  /*72f0*/  @!PT LDS RZ, [RZ] ;  /* 0x00000000fffff984 */ /* 0x000fe20000000800 */
[----:B------:R-:W-:Y:S01]  /*7300*/  @!PT LDS RZ, [RZ] ;  /* 0x00000000fffff984 */ /* 0x000fe20000000800 */
[----:B------:R-:W-:Y:S01]  /*7310*/  @!PT LDS RZ, [RZ] ;  /* 0x00000000fffff984 */ /* 0x000fe20000000800 */
[----:B------:R2:W-:Y:S06]  /*7320*/  MEMBAR.ALL.CTA ;  /* 0x0000000000007992 */ /* 0x0005ec0000008000 */
[----:B--2---:R-:W2:Y:S01]  /*7330*/  FENCE.VIEW.ASYNC.S ;  /* 0x00000000000073c6 */ /* 0x004ea20000000000 */
[----:B------:R-:W-:Y:S01]  /*7340*/  @P6 SHF.L.U32 R2, R61, 0x1f, RZ ;  /* 0x0000001f3d026819 */ /* 0x000fe200000006ff */
[----:B--2---:R-:W-:Y:S06]  /*7350*/  BAR.SYNC.DEFER_BLOCKING 0x1, 0x80 ;  /* 0x0042000000007b1d */ /* 0x004fec0000010000 */
[----:B------:R-:W-:Y:S05]  /*7360*/  @P0 BRA `(.L_x_115) ;  /* 0x0000000000280947 */ /* 0x000fea0003800000 */
[----:B------:R-:W2:Y:S01]  /*7370*/  LDCU.64 UR6, c[0x0][0x348] ;  /* 0x00006900ff0677ac */ /* 0x000ea20008000a00 */
[----:B------:R-:W-:Y:S02]  /*7380*/  UIADD3 UR9, UPT, UPT, UR49, 0x20, URZ ;  /* 0x0000002031097890 */ /* 0x000fe4000fffe0ff */
[----:B------:R-:W-:Y:S01]  /*7390*/  UIADD3 UR8, UPT, UPT, UR44, 0x2400, URZ ;  /* 0x000024002c087890 */ /* 0x000fe2000fffe0ff */
[----:B------:R-:W-:Y:S01]  /*73a0*/  UMOV UR10, UR50 ;  /* 0x00000032000a7c82 */ /* 0x000fe20008000000 */
[----:B------:R-:W-:Y:S01]  /*73b0*/  UMOV UR11, UR36 ;  /* 0x00000024000b7c82 */ /* 0x000fe20008000000 */
[----:B--2---:R-:W-:Y:S04]  /*73c0*/  UIADD3 UR4, UP0, UPT, UR6, 0x680, URZ ;  /* 0x0000068006047890 */ /* 0x004fe8000ff1e0ff */
[----:B------:R-:W-:Y:S09]  /*73d0*/  UIADD3.X UR5, UPT, UPT, URZ, UR7, URZ, UP0, !UPT ;  /* 0x00000007ff057290 */ /* 0x000ff200087fe4ff */
[----:B------:R2:W-:Y:S01]  /*73e0*/  UTMASTG.3D [UR8], [UR4] ;  /* 0x00000008040073b5 */ /* 0x0005e20008010000 */
[----:B------:R0:W-:Y:S01]  /*73f0*/  UTMACMDFLUSH ;  /* 0x00000000000079b7 */ /* 0x0001e20000000000 */
[----:B--2---:R-:W-:Y:S04]  /*7400*/  DEPBAR.LE SB0, 0x1 ;  /* 0x000080400000791a */ /* 0x004fe80000000000 */
.L_x_115:
[----:B------:R-:W-:Y:S05]  /*7410*/  BSYNC.RECONVERGENT B0 ;  /* 0x0000000000007941 */ /* 0x000fea0003800200 */
.L_x_114:
[----:B------:R-:W-:Y:S01]  /*7420*/  BAR.SYNC.DEFER_BLOCKING 0x1, 0x80 ;  /* 0x0042000000007b1d */ /* 0x000fe20000010000 */
[----:B------:R-:W-:Y:S04]  /*7430*/  UIADD3 UR4, UPT, UPT, UR46, 0x1, URZ ;  /* 0x000000012e047890 */ /* 0x000fe8000fffe0ff */
[----:B------:R-:W-:Y:S04]  /*7440*/  UISETP.NE.AND UP0, UPT, UR4, 0x4, UPT ;  /* 0x000000040400788c */ /* 0x000fe8000bf05270 */
[----:B------:R-:W-:Y:S01]  /*7450*/  USEL UR45, UR4, URZ, UP0 ;  /* 0x000000ff042d7287 */ /* 0x000fe20008000000 */
[----:B------:R2:W-:Y:S01]  /*7460*/  @P6 SYNCS.ARRIVE.TRANS64.RED.A1T0 RZ, [R16+URZ], RZ ;  /* 0x000000ff10ff69a7 */ /* 0x0005e200081004ff */
[----:B------:R-:W-:Y:S01]  /*7470*/  BSSY B1, `(.L_x_116) ;  /* 0x0000018000017945 */ /* 0x000fe20003800000 */
[----:B------:R-:W3:Y:S02]  /*7480*/  @P6 SYNCS.PHASECHK.TRANS64.TRYWAIT P0, [R0+URZ+0x40], R2 ;  /* 0x00004002000065a7 */ /* 0x000ee400080011ff */
[----:B---3--:R-:W-:Y:S01]  /*7490*/  @P6 SEL R76, RZ, 0x1, !P0 ;  /* 0x00000001ff4c6807 */ /* 0x008fe20004000000 */
[----:B--2---:R-:W-:Y:S06]  /*74a0*/  @!P6 BRA `(.L_x_117) ;  /* 0x000000000050e947 */ /* 0x004fec0003800000 */
        /* <DEDUP_REMOVED lines=8> */
[----:B------:R-:W-:Y:S04]  /*7530*/  SHF.L.U32 R5, R61, 0x1f, RZ ;  /* 0x0000001f3d057819 */ /* 0x000fe800000006ff */
[----:B------:R-:W1:Y:S02]  /*7540*/  SYNCS.PHASECHK.TRANS64.TRYWAIT P0, [R0+URZ+0x40], R5 ;  /* 0x00004005000075a7 */ /* 0x000e6400080011ff */
[----:B-1----:R-:W-:Y:S05]  /*7550*/  @!P0 BRA `(.L_x_120) ;  /* 0x0000001c00088947 */ /* 0x002fea0003800000 */
.L_x_119:
[----:B------:R-:W-:Y:S05]  /*7560*/  BSYNC B0 ;  /* 0x0000000000007941 */ /* 0x000fea0003800000 */
.L_x_118:
[----:B------:R-:W-:Y:S02]  /*7570*/  ISETP.NE.AND P0, PT, R77, RZ, PT ;  /* 0x000000ff4d00720c */ /* 0x000fe40003f05270 */
[----:B------:R-:W-:Y:S11]  /*7580*/  IADD3 R74, PT, PT, R74, 0x1, RZ ;  /* 0x000000014a4a7810 */ /* 0x000ff60007ffe0ff */
[----:B-1----:R-:W-:Y:S01]  /*7590*/  @P0 IMAD.IADD R0, R62, 0x1, R2 ;  /* 0x000000013e000824 */ /* 0x002fe200078e0202 */
[----:B------:R-:W-:Y:S05]  /*75a0*/  @P0 WARPSYNC.ALL ;  /* 0x0000000000000948 */ /* 0x000fea0003800000 */
[----:B------:R2:W3:Y:S04]  /*75b0*/  @P0 LDSM.16.M88.4 R32, [R4+UR44+0x400] ;  /* 0x0004002c0420083b */ /* 0x0004e80008000200 */
[----:B------:R2:W4:Y:S04]  /*75c0*/  @P0 LDSM.16.M88.4 R36, [R3+0x400] ;  /* 0x000400000324083b */ /* 0x0005280000000200 */
[----:B------:R2:W1:Y:S04]  /*75d0*/  @P0 LDSM.16.M88.4 R40, [R2+0x400] ;  /* 0x000400000228083b */ /* 0x0004680000000200 */
[----:B------:R2:W1:Y:S02]  /*75e0*/  @P0 LDSM.16.M88.4 R44, [R0+0x400] ;  /* 0x00040000002c083b */ /* 0x0004640000000200 */
.L_x_117:
[----:B------:R-:W-:Y:S05]  /*75f0*/  BSYNC B1 ;  /* 0x0000000000017941 */ /* 0x000fea0003800000 */
.L_x_116:
[----:B--2---:R-:W-:Y:S05]  /*7600*/  VIADD R0, R25, 0x40 ;  /* 0x0000004019007836 */ /* 0x004fea0000000000 */
        /* <DEDUP_REMOVED lines=20> */
.L_x_121:
        /* <DEDUP_REMOVED lines=12> */
[C---:B---3--:R-:W-:Y:S01]  /*7810*/  FFMA R28, R27.reuse, R32, R0 ;  /* 0x000000201b1c7223 */ /* 0x048fe20000000000 */
[C---:B------:R-:W-:Y:S01]  /*7820*/  FMUL R4, R24.reuse, R8 ;  /* 0x0000000818047220 */ /* 0x040fe20000400000 */
[C---:B------:R-:W-:Y:S01]  /*7830*/  FFMA R29, R27.reuse, R33, R2 ;  /* 0x000000211b1d7223 */ /* 0x040fe20000000002 */
        /* <DEDUP_REMOVED lines=52> */
.L_x_123:
[----:B------:R-:W-:Y:S05]  /*7b80*/  BSYNC.RECONVERGENT B0 ;  /* 0x0000000000007941 */ /* 0x000fea0003800200 */
.L_x_122:
        /* <DEDUP_REMOVED lines=12> */
[----:B------:R-:W-:Y:S04]  /*7c50*/  @P1 IMAD R74, R74, 0x2000, R75 ;  /* 0x000020004a4a1824 */ /* 0x000fe800078e024b */
[----:B------:R-:W-:Y:S05]  /*7c60*/  @P1 VIADD R3, R74, UR44 ;  /* 0x0000002c4a031c36 */ /* 0x000fea0008000000 */
[----:B------:R-:W-:Y:S01]  /*7c70*/  @P1 IADD3 R73, PT, PT, R73, R3, RZ ;  /* 0x0000000349491210 */ /* 0x000fe20007ffe0ff */
[----:B------:R-:W-:Y:S01]  /*7c80*/  @P1 IMAD.IADD R3, R62, 0x1, R3 ;  /* 0x000000013e031824 */ /* 0x000fe200078e0203 */
[----:B------:R-:W-:Y:S06]  /*7c90*/  @P0 BRA `(.L_x_127) ;  /* 0x00000000000c0947 */ /* 0x000fec0003800000 */
[----:B------:R-:W-:Y:S04]  /*7ca0*/  SHF.L.U32 R0, R61, 0x1f, RZ ;  /* 0x0000001f3d007819 */ /* 0x000fe800000006ff */
[----:B------:R-:W2:Y:S02]  /*7cb0*/  SYNCS.PHASECHK.TRANS64.TRYWAIT P0, [R2+URZ+0x40], R0 ;  /* 0x00004000020075a7 */ /* 0x000ea400080011ff */
[----:B--2---:R-:W-:Y:S05]  /*7cc0*/  @!P0 BRA `(.L_x_128) ;  /* 0x0000001400408947 */ /* 0x004fea0003800000 */
.L_x_127:
[----:B------:R-:W-:Y:S05]  /*7cd0*/  BSYNC B0 ;  /* 0x0000000000007941 */ /* 0x000fea0003800000 */
.L_x_126:
[----:B------:R-:W-:Y:S11]  /*7ce0*/  ISETP.NE.AND P0, PT, R77, RZ, PT ;  /* 0x000000ff4d00720c */ /* 0x000ff60003f05270 */
[----:B------:R-:W-:Y:S02]  /*7cf0*/  @!UPT UIADD3 URZ, UPT, UPT, URZ, URZ, URZ ;  /* 0x000000fffffff290 */ /* 0x000fe4000fffe0ff */
[----:B--2---:R-:W-:Y:S01]  /*7d00*/  @P0 IADD3 R0, PT, PT, R62, R73, RZ ;  /* 0x000000493e000210 */ /* 0x004fe20007ffe0ff */
[----:B------:R-:W-:Y:S05]  /*7d10*/  @P0 WARPSYNC.ALL ;  /* 0x0000000000000948 */ /* 0x000fea0003800000 */
[----:B------:R2:W3:Y:S04]  /*7d20*/  @P0 LDSM.16.M88.4 R32, [R74+UR44+0x400] ;  /* 0x0004002c4a20083b */ /* 0x0004e80008000200 */
[----:B------:R2:W4:Y:S04]  /*7d30*/  @P0 LDSM.16.M88.4 R36, [R3+0x400] ;  /* 0x000400000324083b */ /* 0x0005280000000200 */
[----:B------:R2:W1:Y:S04]  /*7d40*/  @P0 LDSM.16.M88.4 R40, [R73+0x400] ;  /* 0x000400004928083b */ /* 0x0004680000000200 */
[----:B------:R2:W1:Y:S02]  /*7d50*/  @P0 LDSM.16.M88.4 R44, [R0+0x400] ;  /* 0x00040000002c083b */ /* 0x0004640000000200 */
.L_x_125:
[----:B------:R-:W-:Y:S05]  /*7d60*/  BSYNC B1 ;  /* 0x0000000000017941 */ /* 0x000fea0003800000 */
.L_x_124:
        /* <DEDUP_REMOVED lines=21> */
.L_x_129:
[----:B------:R-:W-:Y:S01]  /*7ec0*/  ISETP.NE.AND P0, PT, R64, RZ, PT ;  /* 0x000000ff4000720c */ /* 0x000fe20003f05270 */
[----:B------:R-:W-:Y:S05]  /*7ed0*/  WARPSYNC.ALL ;  /* 0x0000000000007948 */ /* 0x000fea0003800000 */
[----:B------:R-:W-:Y:S01]  /*7ee0*/  R2UR UR4, R25 ;  /* 0x00000000190472ca */ /* 0x000fe200000e0000 */
[----:B------:R-:W-:Y:S11]  /*7ef0*/  BSSY.RECONVERGENT B0, `(.L_x_130) ;  /* 0x000003f000007945 */ /* 0x000ff60003800200 */
[----:B------:R-:W-:Y:S01]  /*7f00*/  @!UPT UIADD3 URZ, UPT, UPT, URZ, URZ, URZ ;  /* 0x000000fffffff290 */ /* 0x000fe2000fffe0ff */
[----:B-1----:R-:W1:Y:S01]  /*7f10*/  LDTM.16dp128bit.x8 R4, tmem[UR4+0x60] ;  /* 0x00006004000479ee */ /* 0x002e620008180000 */
[----:B------:R-:W-:Y:S01]  /*7f20*/  R2UR UR4, R72 ;  /* 0x00000000480472ca */ /* 0x000fe200000e0000 */
[----:B------:R-:W-:Y:S11]  /*7f30*/  NOP ;  /* 0x0000000000007918 */ /* 0x000ff60000000000 */
[----:B------:R-:W-:Y:S01]  /*7f40*/  @!UPT UIADD3 URZ, UPT, UPT, URZ, URZ, URZ ;  /* 0x000000fffffff290 */ /* 0x000fe2000fffe0ff */
[----:B------:R-:W-:Y:S04]  /*7f50*/  UIADD3 UR4, UPT, UPT, UR4, 0xd0, URZ ;  /* 0x000000d004047890 */ /* 0x000fe8000fffe0ff */
[----:B------:R-:W-:Y:S01]  /*7f60*/  UPRMT UR4, UR47, 0x654, UR4 ;  /* 0x000006542f047896 */ /* 0x000fe20008000004 */
[C---:B-1----:R-:W-:Y:S01]  /*7f70*/  FMUL R0, R24.reuse, R4 ;  /* 0x0000000418007220 */ /* 0x042fe20000400000 */
[C---:B------:R-:W-:Y:S01]  /*7f80*/  FMUL R2, R24.reuse, R5 ;  /* 0x0000000518027220 */ /* 0x040fe20000400000 */
[C---:B------:R-:W-:Y:S06]  /*7f90*/  FMUL R3, R24.reuse, R6 ;  /* 0x0000000618037220 */ /* 0x040fec0000400000 */
[----:B------:R-:W-:Y:S01]  /*7fa0*/  SYNCS.ARRIVE.TRANS64.RED.A1T0 RZ, [UR4], RZ ;  /* 0x000000ffffff79a7 */ /* 0x000fe20008100404 */
[C---:B---3--:R-:W-:Y:S01]  /*7fb0*/  FFMA R28, R27.reuse, R32, R0 ;  /* 0x000000201b1c7223 */ /* 0x048fe20000000000 */
[C---:B------:R-:W-:Y:S01]  /*7fc0*/  FFMA R29, R27.reuse, R33, R2 ;  /* 0x000000211b1d7223 */ /* 0x040fe20000000002 */
[C---:B------:R-:W-:Y:S01]  /*7fd0*/  FMUL R7, R24.reuse, R7 ;  /* 0x0000000718077220 */ /* 0x040fe20000400000 */
[C---:B------:R-:W-:Y:S01]  /*7fe0*/  FMUL R4, R24.reuse, R8 ;  /* 0x0000000818047220 */ /* 0x040fe20000400000 */
        /* <DEDUP_REMOVED lines=27> */
[----:B------:R-:W-:Y:S05]  /*81a0*/  FFMA R15, R27, R47, R19 ;  /* 0x0000002f1b0f7223 */ /* 0x000fea0000000013 */
[----:B------:R1:W-:Y:S01]  /*81b0*/  STSM.16.M88.4 [R71+0x6000], R12 ;  /* 0x0060000c47007844 */ /* 0x0003e20000000200 */
        /* <DEDUP_REMOVED lines=18> */
.L_x_131:
[----:B------:R-:W-:Y:S05]  /*82e0*/  BSYNC.RECONVERGENT B0 ;  /* 0x0000000000007941 */ /* 0x000fea0003800200 */
.L_x_130:
[----:B------:R-:W-:Y:S01]  /*82f0*/  BAR.SYNC.DEFER_BLOCKING 0x1, 0x80 ;  /* 0x0042000000007b1d */ /* 0x000fe20000010000 */
[----:B------:R-:W-:Y:S01]  /*8300*/  UISETP.NE.AND UP0, UPT, UR52, -0x4, UPT ;  /* 0xfffffffc3400788c */ /* 0x000fe2000bf05270 */
[----:B------:R-:W-:Y:S08]  /*8310*/  IADD3 R22, PT, PT, R22, 0x1, RZ ;  /* 0x0000000116167810 */ /* 0x000ff00007ffe0ff */
[----:B------:R-:W-:Y:S05]  /*8320*/  BRA.U !UP0, `(.L_x_132) ;  /* 0x0000000108287547 */ /* 0x000fea000b800000 */
[----:B------:R-:W-:Y:S01]  /*8330*/  ISETP.NE.AND P0, PT, R67, RZ, PT ;  /* 0x000000ff4300720c */ /* 0x000fe20003f05270 */
[----:B------:R-:W-:Y:S01]  /*8340*/  IMAD.U32 R2, RZ, RZ, UR46 ;  /* 0x0000002eff027e24 */ /* 0x000fe2000f8e00ff */
[----:B------:R-:W-:Y:S01]  /*8350*/  UIADD3 UR4, UPT, UPT, UR46, 0x1, URZ ;  /* 0x000000012e047890 */ /* 0x000fe2000fffe0ff */
[----:B------:R-:W-:Y:S03]  /*8360*/  IMAD.U32 R0, RZ, RZ, UR47 ;  /* 0x0000002fff007e24 */ /* 0x000fe6000f8e00ff */
[----:B------:R-:W-:Y:S04]  /*8370*/  UISETP.NE.AND UP0, UPT, UR4, 0x4, UPT ;  /* 0x000000040400788c */ /* 0x000fe8000bf05270 */
[----:B------:R-:W-:Y:S03]  /*8380*/  USEL UR46, UR4, URZ, UP0 ;  /* 0x000000ff042e7287 */ /* 0x000fe60008000000 */
[----:B------:R-:W-:Y:S05]  /*8390*/  @P0 LEA R2, R2, UR44, 0x3 ;  /* 0x0000002c02020c11 */ /* 0x000fea000f8e18ff */
[----:B------:R-:W-:Y:S05]  /*83a0*/  @P0 VIADD R2, R2, 0x60 ;  /* 0x0000006002020836 */ /* 0x000fea0000000000 */
[----:B------:R-:W-:Y:S04]  /*83b0*/  @P0 PRMT R0, R0, 0x654, R2 ;  /* 0x0000065400000816 */ /* 0x000fe80000000002 */
[----:B------:R2:W-:Y:S03]  /*83c0*/  @P0 SYNCS.ARRIVE.TRANS64.RED.A1T0 RZ, [R0+URZ], RZ ;  /* 0x000000ff00ff09a7 */ /* 0x0005e600081004ff */
.L_x_132:
[----:B------:R-:W-:Y:S01]  /*83d0*/  R2UR UR4, R54 ;  /* 0x00000000360472ca */ /* 0x000fe200000e0000 */
[----:B------:R-:W-:Y:S01]  /*83e0*/  UISETP.NE.AND UP0, UPT, UR62, URZ, UPT ;  /* 0x000000ff3e00728c */ /* 0x000fe2000bf05270 */
[----:B------:R-:W-:Y:S01]  /*83f0*/  ISETP.NE.AND P0, PT, R58, 0x2, PT ;  /* 0x000000023a00780c */ /* 0x000fe20003f05270 */
[----:B------:R-:W-:Y:S01]  /*8400*/  UIADD3 UR20, UPT, UPT, UR37, UR63, URZ ;  /* 0x0000003f25147290 */ /* 0x000fe2000fffe0ff */
[----:B------:R-:W-:Y:S01]  /*8410*/  ISETP.NE.AND P1, PT, R22, 0x4, PT ;  /* 0x000000041600780c */ /* 0x000fe20003f25270 */
[----:B------:R-:W-:Y:S01]  /*8420*/  UIADD3 UR52, UPT, UPT, UR52, 0x4, URZ ;  /* 0x0000000434347890 */ /* 0x000fe2000fffe0ff */
[----:B------:R-:W-:Y:S01]  /*8430*/  SEL R2, RZ, 0x1, P0 ;  /* 0x00000001ff027807 */ /* 0x000fe20000000000 */
[----:B------:R-:W-:Y:S01]  /*8440*/  UMOV UR36, UR61 ;  /* 0x0000003d00247c82 */ /* 0x000fe20008000000 */
[----:B--2---:R-:W-:Y:S02]  /*8450*/  SEL R0, RZ, 0x1, P1 ;  /* 0x00000001ff007807 */ /* 0x004fe40000800000 */
[----:B------:R-:W-:Y:S02]  /*8460*/  LOP3.LUT R59, R59, R2, RZ, 0x3c, !PT ;  /* 0x000000023b3b7212 */ /* 0x000fe400078e3cff */
[----:B------:R-:W-:Y:S01]  /*8470*/  LOP3.LUT R60, R60, R0, RZ, 0x3c, !PT ;  /* 0x000000003c3c7212 */ /* 0x000fe200078e3cff */
[----:B------:R-:W-:Y:S01]  /*8480*/  UIADD3 UR16, UPT, UPT, UR38, UR4, URZ ;  /* 0x0000000426107290 */ /* 0x000fe2000fffe0ff */
[----:B------:R-:W-:Y:S02]  /*8490*/  SEL R58, R58, RZ, P0 ;  /* 0x000000ff3a3a7207 */ /* 0x000fe40000000000 */
[----:B------:R-:W-:Y:S01]  /*84a0*/  SEL R22, R22, RZ, P1 ;  /* 0x000000ff16167207 */ /* 0x000fe20000800000 */
[----:B------:R-:W-:Y:S08]  /*84b0*/  BRA.U UP0, `(.L_x_133) ;  /* 0xffffffd100887547 */ /* 0x000ff0000b83ffff */
[----:B------:R-:W-:-:S13]  /*84c0*/  R2UR UR4, R55 ;  /* 0x00000000370472ca */ /* 0x000fda00000e0000 */
[----:B------:R-:W-:-:S09]  /*84d0*/  UISETP.NE.AND UP0, UPT, UR4, URZ, UPT ;  /* 0x000000ff0400728c */ /* 0x000fd2000bf05270 */
[----:B------:R-:W-:Y:S05]  /*84e0*/  BRA.U !UP0, `(.L_x_134) ;  /* 0x0000000108487547 */ /* 0x000fea000b800000 */
[----:B------:R-:W2:Y:S02]  /*84f0*/  LDCU.64 UR4, c[0x0][0x890] ;  /* 0x00011200ff0477ac */ /* 0x000ea40008000a00 */
[----:B--2---:R-:W-:-:S04]  /*8500*/  UISETP.NE.U32.AND UP0, UPT, UR4, URZ, UPT ;  /* 0x000000ff0400728c */ /* 0x004fc8000bf05070 */
[----:B------:R-:W-:-:S09]  /*8510*/  UISETP.NE.AND.EX UP0, UPT, UR5, URZ, UPT, UP0 ;  /* 0x000000ff0500728c */ /* 0x000fd2000bf05300 */
[----:B------:R-:W-:Y:S05]  /*8520*/  BRA.U UP0, `(.L_x_135) ;  /* 0x00000001000c7547 */ /* 0x000fea000b800000 */
[----:B------:R-:W-:-:S13]  /*8530*/  FSETP.NEU.AND P0, PT, R27, RZ, PT ;  /* 0x000000ff1b00720b */ /* 0x000fda0003f0d000 */
[----:B------:R-:W-:Y:S05]  /*8540*/  @!P0 EXIT ;  /* 0x000000000000894d */ /* 0x000fea0003800000 */
[----:B------:R-:W-:Y:S05]  /*8550*/  BRA `(.L_x_134) ;  /* 0x00000000002c7947 */ /* 0x000fea0003800000 */
.L_x_135:
[----:B------:R-:W-:Y:S01]  /*8560*/  ISETP.NE.AND P0, PT, R57, RZ, PT ;  /* 0x000000ff3900720c */ /* 0x000fe20003f05270 */
[----:B------:R-:W-:-:S12]  /*8570*/  BSSY.RECONVERGENT B0, `(.L_x_134) ;  /* 0x0000009000007945 */ /* 0x000fd80003800200 */
[----:B------:R-:W-:Y:S05]  /*8580*/  @P0 BRA `(.L_x_136) ;  /* 0x0000000000140947 */ /* 0x000fea0003800000 */
[----:B------:R-:W2:Y:S02]  /*8590*/  LDCU.64 UR4, c[0x0][0x888] ;  /* 0x00011100ff0477ac */ /* 0x000ea40008000a00 */
[----:B--2---:R-:W-:-:S04]  /*85a0*/  ISETP.NE.U32.AND P0, PT, RZ, UR4, PT ;  /* 0x00000004ff007c0c */ /* 0x004fc8000bf05070 */
[----:B------:R-:W-:-:S13]  /*85b0*/  ISETP.NE.AND.EX P0, PT, RZ, UR5, PT, P0 ;  /* 0x00000005ff007c0c */ /* 0x000fda000bf05300 */
[----:B------:R-:W-:Y:S05]  /*85c0*/  @!P0 EXIT ;  /* 0x000000000000894d */ /* 0x000fea0003800000 */
[----:B------:R-:W-:Y:S05]  /*85d0*/  BRA `(.L_x_137) ;  /* 0x0000000000087947 */ /* 0x000fea0003800000 */
.L_x_136:
[----:B------:R-:W-:-:S13]  /*85e0*/  FSETP.NEU.AND P0, PT, R27, RZ, PT ;  /* 0x000000ff1b00720b */ /* 0x000fda0003f0d000 */
[----:B------:R-:W-:Y:S05]  /*85f0*/  @!P0 EXIT ;  /* 0x000000000000894d */ /* 0x000fea0003800000 */
.L_x_137:
[----:B------:R-:W-:Y:S05]  /*8600*/  BSYNC.RECONVERGENT B0 ;  /* 0x0000000000007941 */ /* 0x000fea0003800200 */
.L_x_134:
[----:B------:R-:W-:Y:S01]  /*8610*/  ULEA UR4, UR46, UR44, 0x3 ;  /* 0x0000002c2e047291 */ /* 0x000fe2000f8e18ff */
[----:B------:R-:W-:-:S04]  /*8620*/  DEPBAR.LE SB0, 0x0 ;  /* 0x000080000000791a */ /* 0x000fc80000000000 */
[----:B------:R-:W-:-:S04]  /*8630*/  UIADD3 UR4, UPT, UPT, UR4, 0x60, URZ ;  /* 0x0000006004047890 */ /* 0x000fc8000fffe0ff */
[----:B------:R-:W-:-:S09]  /*8640*/  UPRMT UR4, UR47, 0x654, UR4 ;  /* 0x000006542f047896 */ /* 0x000fd20008000004 */
[----:B------:R-:W-:Y:S01]  /*8650*/  SYNCS.ARRIVE.TRANS64.RED.A1T0 RZ, [UR4], RZ ;  /* 0x000000ffffff79a7 */ /* 0x000fe20008100404 */
[----:B------:R-:W-:Y:S05]  /*8660*/  EXIT ;  /* 0x000000000000794d */ /* 0x000fea0003800000 */
.L_x_24:
[----:B--2---:R2:W3:Y:S02]  /*8670*/  SYNCS.PHASECHK.TRANS64.TRYWAIT P0, [R0+URZ+0x100], R2 ;  /* 0x00010002000075a7 */ /* 0x0044e400080011ff */
[----:B---3--:R-:W-:Y:S05]  /*8680*/  @!P0 NANOSLEEP.SYNCS 0x989680 ;  /* 0x009896800000895d */ /* 0x008fea0003900000 */
[----:B------:R-:W3:Y:S02]  /*8690*/  @!P0 SYNCS.PHASECHK.TRANS64 P0, [R0+URZ+0x100], R2 ;  /* 0x00010002000085a7 */ /* 0x000ee400080010ff */
[----:B---3--:R-:W-:Y:S05]  /*86a0*/  @!P0 BRA `(.L_x_24) ;  /* 0xfffffffc00f08947 */ /* 0x008fea000383ffff */
[----:B------:R-:W-:Y:S05]  /*86b0*/  BRA `(.L_x_138) ;  /* 0xffffff9000d07947 */ /* 0x000fea000383ffff */
.L_x_27:
[----:B-1----:R-:W-:-:S07]  /*86c0*/  MOV R0, UR33 ;  /* 0x0000002100007c02 */ /* 0x002fce0008000f00 */
.L_x_139:
[----:B-1----:R1:W2:Y:S02]  /*86d0*/  SYNCS.PHASECHK.TRANS64.TRYWAIT P0, [R0+URZ+0x20], R3 ;  /* 0x00002003000075a7 */ /* 0x0022a400080011ff */
[----:B--2---:R-:W-:Y:S05]  /*86e0*/  @!P0 NANOSLEEP.SYNCS 0x989680 ;  /* 0x009896800000895d */ /* 0x004fea0003900000 */
[----:B------:R-:W2:Y:S02]  /*86f0*/  @!P0 SYNCS.PHASECHK.TRANS64 P0, [R0+URZ+0x20], R3 ;  /* 0x00002003000085a7 */ /* 0x000ea400080010ff */
[----:B--2---:R-:W-:Y:S05]  /*8700*/  @!P0 BRA `(.L_x_139) ;  /* 0xfffffffc00f08947 */ /* 0x004fea000383ffff */
[----:B------:R-:W-:Y:S05]  /*8710*/  BRA `(.L_x_26) ;  /* 0xffffff9400187947 */ /* 0x000fea000383ffff */
.L_x_34:
[----:B-1----:R-:W-:-:S07]  /*8720*/  MOV R0, UR33 ;  /* 0x0000002100007c02 */ /* 0x002fce0008000f00 */
.L_x_140:
[----:B-1----:R1:W2:Y:S02]  /*8730*/  SYNCS.PHASECHK.TRANS64.TRYWAIT P0, [R0+URZ+0x20], R3 ;  /* 0x00002003000075a7 */ /* 0x0022a400080011ff */
[----:B--2---:R-:W-:Y:S05]  /*8740*/  @!P0 NANOSLEEP.SYNCS 0x989680 ;  /* 0x009896800000895d */ /* 0x004fea0003900000 */
[----:B------:R-:W2:Y:S02]  /*8750*/  @!P0 SYNCS.PHASECHK.TRANS64 P0, [R0+URZ+0x20], R3 ;  /* 0x00002003000085a7 */ /* 0x000ea400080010ff */
[----:B--2---:R-:W-:Y:S05]  /*8760*/  @!P0 BRA `(.L_x_140) ;  /* 0xfffffffc00f08947 */ /* 0x004fea000383ffff */
[----:B------:R-:W-:Y:S05]  /*8770*/  BRA `(.L_x_33) ;  /* 0xffffff9800087947 */ /* 0x000fea000383ffff */
.L_x_39:
[----:B-1----:R1:W2:Y:S02]  /*8780*/  SYNCS.PHASECHK.TRANS64.TRYWAIT P0, [R3+URZ+0x90], R0 ;  /* 0x00009000030075a7 */ /* 0x0022a400080011ff */
[----:B--2---:R-:W-:Y:S05]  /*8790*/  @!P0 NANOSLEEP.SYNCS 0x989680 ;  /* 0x009896800000895d */ /* 0x004fea0003900000 */
[----:B------:R-:W2:Y:S02]  /*87a0*/  @!P0 SYNCS.PHASECHK.TRANS64 P0, [R3+URZ+0x90], R0 ;  /* 0x00009000030085a7 */ /* 0x000ea400080010ff */
[----:B--2---:R-:W-:Y:S05]  /*87b0*/  @!P0 BRA `(.L_x_39) ;  /* 0xfffffffc00f08947 */ /* 0x004fea000383ffff */
[----:B------:R-:W-:Y:S05]  /*87c0*/  BRA `(.L_x_141) ;  /* 0xffffff9800d87947 */ /* 0x000fea000383ffff */
.L_x_43:
[----:B------:R-:W-:-:S07]  /*87d0*/  MOV R0, UR4 ;  /* 0x0000000400007c02 */ /* 0x000fce0008000f00 */
.L_x_142:
[----:B-1----:R1:W2:Y:S02]  /*87e0*/  SYNCS.PHASECHK.TRANS64.TRYWAIT P0, [R0+URZ], R2 ;  /* 0x00000002000075a7 */ /* 0x0022a400080011ff */
[----:B--2---:R-:W-:Y:S05]  /*87f0*/  @!P0 NANOSLEEP.SYNCS 0x989680 ;  /* 0x009896800000895d */ /* 0x004fea0003900000 */
[----:B------:R-:W2:Y:S02]  /*8800*/  @!P0 SYNCS.PHASECHK.TRANS64 P0, [R0+URZ], R2 ;  /* 0x00000002000085a7 */ /* 0x000ea400080010ff */
[----:B--2---:R-:W-:Y:S05]  /*8810*/  @!P0 BRA `(.L_x_142) ;  /* 0xfffffffc00f08947 */ /* 0x004fea000383ffff */
[----:B------:R-:W-:Y:S05]  /*8820*/  BRA `(.L_x_143) ;  /* 0xffffffa000807947 */ /* 0x000fea000383ffff */
.L_x_44:
[----:B------:R-:W-:-:S07]  /*8830*/  MOV R0, UR5 ;  /* 0x0000000500007c02 */ /* 0x000fce0008000f00 */
.L_x_144:
[----:B-1----:R1:W2:Y:S02]  /*8840*/  SYNCS.PHASECHK.TRANS64.TRYWAIT P0, [R0+URZ], R3 ;  /* 0x00000003000075a7 */ /* 0x0022a400080011ff */
[----:B--2---:R-:W-:Y:S05]  /*8850*/  @!P0 NANOSLEEP.SYNCS 0x989680 ;  /* 0x009896800000895d */ /* 0x004fea0003900000 */
[----:B------:R-:W2:Y:S02]  /*8860*/  @!P0 SYNCS.PHASECHK.TRANS64 P0, [R0+URZ], R3 ;  /* 0x00000003000085a7 */ /* 0x000ea400080010ff */
[----:B--2---:R-:W-:Y:S05]  /*8870*/  @!P0 BRA `(.L_x_144) ;  /* 0xfffffffc00f08947 */ /* 0x004fea000383ffff */
[----:B------:R-:W-:Y:S05]  /*8880*/  BRA `(.L_x_145) ;  /* 0xffffffa0008c7947 */ /* 0x000fea000383ffff */
.L_x_45:
[----:B------:R-:W-:-:S07]  /*8890*/  MOV R0, UR5 ;  /* 0x0000000500007c02 */ /* 0x000fce0008000f00 */
.L_x_146:
[----:B-1----:R1:W2:Y:S02]  /*88a0*/  SYNCS.PHASECHK.TRANS64.TRYWAIT P0, [R0+URZ], R3 ;  /* 0x00000003000075a7 */ /* 0x0022a400080011ff */
[----:B--2---:R-:W-:Y:S05]  /*88b0*/  @!P0 NANOSLEEP.SYNCS 0x989680 ;  /* 0x009896800000895d */ /* 0x004fea0003900000 */
[----:B------:R-:W2:Y:S02]  /*88c0*/  @!P0 SYNCS.PHASECHK.TRANS64 P0, [R0+URZ], R3 ;  /* 0x00000003000085a7 */ /* 0x000ea400080010ff */
[----:B--2---:R-:W-:Y:S05]  /*88d0*/  @!P0 BRA `(.L_x_146) ;  /* 0xfffffffc00f08947 */ /* 0x004fea000383ffff */
[----:B------:R-:W-:Y:S05]  /*88e0*/  BRA `(.L_x_147) ;  /* 0xffffffa000987947 */ /* 0x000fea000383ffff */
.L_x_48:
[----:B-1----:R1:W2:Y:S02]  /*88f0*/  SYNCS.PHASECHK.TRANS64.TRYWAIT P0, [R2+URZ+0xf0], R4 ;  /* 0x0000f004020075a7 */ /* 0x0022a400080011ff */
[----:B--2---:R-:W-:Y:S05]  /*8900*/  @!P0 NANOSLEEP.SYNCS 0x989680 ;  /* 0x009896800000895d */ /* 0x004fea0003900000 */
[----:B------:R-:W2:Y:S02]  /*8910*/  @!P0 SYNCS.PHASECHK.TRANS64 P0, [R2+URZ+0xf0], R4 ;  /* 0x0000f004020085a7 */ /* 0x000ea400080010ff */
[----:B--2---:R-:W-:Y:S05]  /*8920*/  @!P0 BRA `(.L_x_48) ;  /* 0xfffffffc00f08947 */ /* 0x004fea000383ffff */
[----:B------:R-:W-:Y:S05]  /*8930*/  BRA `(.L_x_148) ;  /* 0xffffffa000f47947 */ /* 0x000fea000383ffff */
.L_x_49:
[----:B------:R-:W-:-:S07]  /*8940*/  MOV R2, UR4 ;  /* 0x0000000400027c02 */ /* 0x000fce0008000f00 */
.L_x_149:
[----:B-1----:R1:W2:Y:S02]  /*8950*/  SYNCS.PHASECHK.TRANS64.TRYWAIT P0, [R2+URZ+0xa0], R5 ;  /* 0x0000a005020075a7 */ /* 0x0022a400080011ff */
[----:B--2---:R-:W-:Y:S05]  /*8960*/  @!P0 NANOSLEEP.SYNCS 0x989680 ;  /* 0x009896800000895d */ /* 0x004fea0003900000 */
[----:B------:R-:W2:Y:S02]  /*8970*/  @!P0 SYNCS.PHASECHK.TRANS64 P0, [R2+URZ+0xa0], R5 ;  /* 0x0000a005020085a7 */ /* 0x000ea400080010ff */
[----:B--2---:R-:W-:Y:S05]  /*8980*/  @!P0 BRA `(.L_x_149) ;  /* 0xfffffffc00f08947 */ /* 0x004fea000383ffff */
[----:B------:R-:W-:Y:S05]  /*8990*/  BRA `(.L_x_150) ;  /* 0xffffffa400047947 */ /* 0x000fea000383ffff */
.L_x_50:
[----:B-1----:R1:W2:Y:S02]  /*89a0*/  SYNCS.PHASECHK.TRANS64.TRYWAIT P1, [R2+URZ+0x90], R4 ;  /* 0x00009004020075a7 */ /* 0x0022a400080211ff */
[----:B--2---:R-:W-:Y:S05]  /*89b0*/  @!P1 NANOSLEEP.SYNCS 0x989680 ;  /* 0x009896800000995d */ /* 0x004fea0003900000 */
[----:B------:R-:W2:Y:S02]  /*89c0*/  @!P1 SYNCS.PHASECHK.TRANS64 P1, [R2+URZ+0x90], R4 ;  /* 0x00009004020095a7 */ /* 0x000ea400080210ff */
[----:B--2---:R-:W-:Y:S05]  /*89d0*/  @!P1 BRA `(.L_x_50) ;  /* 0xfffffffc00f09947 */ /* 0x004fea000383ffff */
[----:B------:R-:W-:Y:S05]  /*89e0*/  BRA `(.L_x_151) ;  /* 0xffffffa400347947 */ /* 0x000fea000383ffff */
.L_x_53:
[----:B------:R-:W-:-:S07]  /*89f0*/  MOV R0, UR4 ;  /* 0x0000000400007c02 */ /* 0x000fce0008000f00 */
.L_x_152:
[----:B-1----:R1:W2:Y:S02]  /*8a00*/  SYNCS.PHASECHK.TRANS64.TRYWAIT P0, [R0+URZ+0xa0], R2 ;  /* 0x0000a002000075a7 */ /* 0x0022a400080011ff */
[----:B--2---:R-:W-:Y:S05]  /*8a10*/  @!P0 NANOSLEEP.SYNCS 0x989680 ;  /* 0x009896800000895d */ /* 0x004fea0003900000 */
[----:B------:R-:W2:Y:S02]  /*8a20*/  @!P0 SYNCS.PHASECHK.TRANS64 P0, [R0+URZ+0xa0], R2 ;  /* 0x0000a002000085a7 */ /* 0x000ea400080010ff */
[----:B--2---:R-:W-:Y:S05]  /*8a30*/  @!P0 BRA `(.L_x_152) ;  /* 0xfffffffc00f08947 */ /* 0x004fea000383ffff */
[----:B------:R-:W-:Y:S05]  /*8a40*/  BRA `(.L_x_52) ;  /* 0xffffffa400887947 */ /* 0x000fea000383ffff */
.L_x_60:
[----:B-1----:R1:W2:Y:S02]  /*8a50*/  SYNCS.PHASECHK.TRANS64.TRYWAIT P1, [R0+URZ+0x90], R2 ;  /* 0x00009002000075a7 */ /* 0x0022a400080211ff */
[----:B--2---:R-:W-:Y:S05]  /*8a60*/  @!P1 NANOSLEEP.SYNCS 0x989680 ;  /* 0x009896800000995d */ /* 0x004fea0003900000 */
[----:B------:R-:W2:Y:S02]  /*8a70*/  @!P1 SYNCS.PHASECHK.TRANS64 P1, [R0+URZ+0x90], R2 ;  /* 0x00009002000095a7 */ /* 0x000ea400080210ff */
[----:B--2---:R-:W-:Y:S05]  /*8a80*/  @!P1 BRA `(.L_x_60) ;  /* 0xfffffffc00f09947 */ /* 0x004fea000383ffff */
[----:B------:R-:W-:Y:S05]  /*8a90*/  BRA `(.L_x_153) ;  /* 0xffffffac001c7947 */ /* 0x000fea000383ffff */
.L_x_61:
[----:B------:R-:W-:-:S07]  /*8aa0*/  MOV R2, UR46 ;  /* 0x0000002e00027c02 */ /* 0x000fce0008000f00 */
.L_x_154:
[----:B-1----:R1:W2:Y:S02]  /*8ab0*/  SYNCS.PHASECHK.TRANS64.TRYWAIT P0, [R2+URZ+0xd0], R0 ;  /* 0x0000d000020075a7 */ /* 0x0022a400080011ff */
[----:B--2---:R-:W-:Y:S05]  /*8ac0*/  @!P0 NANOSLEEP.SYNCS 0x989680 ;  /* 0x009896800000895d */ /* 0x004fea0003900000 */
[----:B------:R-:W2:Y:S02]  /*8ad0*/  @!P0 SYNCS.PHASECHK.TRANS64 P0, [R2+URZ+0xd0], R0 ;  /* 0x0000d000020085a7 */ /* 0x000ea400080010ff */
[----:B--2---:R-:W-:Y:S05]  /*8ae0*/  @!P0 BRA `(.L_x_154) ;  /* 0xfffffffc00f08947 */ /* 0x004fea000383ffff */
[----:B------:R-:W-:Y:S05]  /*8af0*/  BRA `(.L_x_155) ;  /* 0xffffffac006c7947 */ /* 0x000fea000383ffff */
.L_x_64:
[----:B------:R-:W-:Y:S07]  /*8b00*/  MOV R0, UR7 ;  /* 0x0000000700007c02 */ /* 0x000fee0008000f00 */
.L_x_156:
[----:B-1----:R1:W2:Y:S02]  /*8b10*/  SYNCS.PHASECHK.TRANS64.TRYWAIT P0, [R0+URZ], R2 ;  /* 0x00000002000075a7 */ /* 0x0022a400080011ff */
[----:B--2---:R-:W-:Y:S05]  /*8b20*/  @!P0 NANOSLEEP.SYNCS 0x989680 ;  /* 0x009896800000895d */ /* 0x004fea0003900000 */
[----:B------:R-:W2:Y:S02]  /*8b30*/  @!P0 SYNCS.PHASECHK.TRANS64 P0, [R0+URZ], R2 ;  /* 0x00000002000085a7 */ /* 0x000ea400080010ff */
[----:B--2---:R-:W-:Y:S05]  /*8b40*/  @!P0 BRA `(.L_x_156) ;  /* 0xfffffffc00f08947 */ /* 0x004fea000383ffff */
[----:B------:R-:W-:Y:S05]  /*8b50*/  BRA `(.L_x_63) ;  /* 0xffffffac00887947 */ /* 0x000fea000383ffff */
.L_x_67:
[----:B------:R-:W-:-:S07]  /*8b60*/  MOV R0, UR4 ;  /* 0x0000000400007c02 */ /* 0x000fce0008000f00 */
.L_x_157:
[----:B--2---:R2:W4:Y:S02]  /*8b70*/  SYNCS.PHASECHK.TRANS64.TRYWAIT P0, [R0+URZ], R2 ;  /* 0x00000002000075a7 */ /* 0x00452400080011ff */
[----:B----4-:R-:W-:Y:S05]  /*8b80*/  @!P0 NANOSLEEP.SYNCS 0x989680 ;  /* 0x009896800000895d */ /* 0x010fea0003900000 */
[----:B------:R-:W4:Y:S02]  /*8b90*/  @!P0 SYNCS.PHASECHK.TRANS64 P0, [R0+URZ], R2 ;  /* 0x00000002000085a7 */ /* 0x000f2400080010ff */
[----:B----4-:R-:W-:Y:S05]  /*8ba0*/  @!P0 BRA `(.L_x_157) ;  /* 0xfffffffc00f08947 */ /* 0x010fea000383ffff */
[----:B------:R-:W-:Y:S05]  /*8bb0*/  BRA `(.L_x_158) ;  /* 0xffffffb000b47947 */ /* 0x000fea000383ffff */
.L_x_68:
[----:B------:R-:W-:-:S07]  /*8bc0*/  MOV R0, UR5 ;  /* 0x0000000500007c02 */ /* 0x000fce0008000f00 */
.L_x_159:
[----:B-1----:R1:W2:Y:S02]  /*8bd0*/  SYNCS.PHASECHK.TRANS64.TRYWAIT P0, [R0+URZ], R3 ;  /* 0x00000003000075a7 */ /* 0x0022a400080011ff */
[----:B--2---:R-:W-:Y:S05]  /*8be0*/  @!P0 NANOSLEEP.SYNCS 0x989680 ;  /* 0x009896800000895d */ /* 0x004fea0003900000 */
[----:B------:R-:W2:Y:S02]  /*8bf0*/  @!P0 SYNCS.PHASECHK.TRANS64 P0, [R0+URZ], R3 ;  /* 0x00000003000085a7 */ /* 0x000ea400080010ff */
[----:B--2---:R-:W-:Y:S05]  /*8c00*/  @!P0 BRA `(.L_x_159) ;  /* 0xfffffffc00f08947 */ /* 0x004fea000383ffff */
[----:B------:R-:W-:Y:S05]  /*8c10*/  BRA `(.L_x_160) ;  /* 0xffffffb000c07947 */ /* 0x000fea000383ffff */
.L_x_69:
[----:B------:R-:W-:-:S07]  /*8c20*/  MOV R0, UR5 ;  /* 0x0000000500007c02 */ /* 0x000fce0008000f00 */
.L_x_161:
[----:B-1----:R1:W2:Y:S02]  /*8c30*/  SYNCS.PHASECHK.TRANS64.TRYWAIT P0, [R0+URZ], R3 ;  /* 0x00000003000075a7 */ /* 0x0022a400080011ff */
[----:B--2---:R-:W-:Y:S05]  /*8c40*/  @!P0 NANOSLEEP.SYNCS 0x989680 ;  /* 0x009896800000895d */ /* 0x004fea0003900000 */
[----:B------:R-:W2:Y:S02]  /*8c50*/  @!P0 SYNCS.PHASECHK.TRANS64 P0, [R0+URZ], R3 ;  /* 0x00000003000085a7 */ /* 0x000ea400080010ff */
[----:B--2---:R-:W-:Y:S05]  /*8c60*/  @!P0 BRA `(.L_x_161) ;  /* 0xfffffffc00f08947 */ /* 0x004fea000383ffff */
[----:B------:R-:W-:Y:S05]  /*8c70*/  BRA `(.L_x_162) ;  /* 0xffffffb000cc7947 */ /* 0x000fea000383ffff */
.L_x_70:
[----:B-1----:R-:W-:-:S07]  /*8c80*/  MOV R0, UR4 ;  /* 0x0000000400007c02 */ /* 0x002fce0008000f00 */
.L_x_163:
[----:B-1----:R1:W2:Y:S02]  /*8c90*/  SYNCS.PHASECHK.TRANS64.TRYWAIT P0, [R0+URZ], R2 ;  /* 0x00000002000075a7 */ /* 0x0022a400080011ff */
[----:B--2---:R-:W-:Y:S05]  /*8ca0*/  @!P0 NANOSLEEP.SYNCS 0x989680 ;  /* 0x009896800000895d */ /* 0x004fea0003900000 */
[----:B------:R-:W2:Y:S02]  /*8cb0*/  @!P0 SYNCS.PHASECHK.TRANS64 P0, [R0+URZ], R2 ;  /* 0x00000002000085a7 */ /* 0x000ea400080010ff */
[----:B--2---:R-:W-:Y:S05]  /*8cc0*/  @!P0 BRA `(.L_x_163) ;  /* 0xfffffffc00f08947 */ /* 0x004fea000383ffff */
[----:B------:R-:W-:Y:S05]  /*8cd0*/  BRA `(.L_x_164) ;  /* 0xffffffb000d87947 */ /* 0x000fea000383ffff */
.L_x_75:
[----:B--2---:R2:W3:Y:S02]  /*8ce0*/  SYNCS.PHASECHK.TRANS64.TRYWAIT P0, [R12+URZ+0x90], R0 ;  /* 0x000090000c0075a7 */ /* 0x0044e400080011ff */
[----:B---3--:R-:W-:Y:S05]  /*8cf0*/  @!P0 NANOSLEEP.SYNCS 0x989680 ;  /* 0x009896800000895d */ /* 0x008fea0003900000 */
[----:B------:R-:W3:Y:S02]  /*8d00*/  @!P0 SYNCS.PHASECHK.TRANS64 P0, [R12+URZ+0x90], R0 ;  /* 0x000090000c0085a7 */ /* 0x000ee400080010ff */
[----:B---3--:R-:W-:Y:S05]  /*8d10*/  @!P0 BRA `(.L_x_75) ;  /* 0xfffffffc00f08947 */ /* 0x008fea000383ffff */
[----:B------:R-:W-:Y:S05]  /*8d20*/  BRA `(.L_x_165) ;  /* 0xffffffb400f87947 */ /* 0x000fea000383ffff */
.L_x_78:
[----:B-1----:R-:W-:Y:S07]  /*8d30*/  MOV R0, UR21 ;  /* 0x0000001500007c02 */ /* 0x002fee0008000f00 */
.L_x_166:
[----:B-1----:R1:W2:Y:S02]  /*8d40*/  SYNCS.PHASECHK.TRANS64.TRYWAIT P2, [R0+URZ+0x88], R6 ;  /* 0x00008806000075a7 */ /* 0x0022a400080411ff */
[----:B--2---:R-:W-:Y:S05]  /*8d50*/  @!P2 NANOSLEEP.SYNCS 0x989680 ;  /* 0x009896800000a95d */ /* 0x004fea0003900000 */
[----:B------:R-:W2:Y:S02]  /*8d60*/  @!P2 SYNCS.PHASECHK.TRANS64 P2, [R0+URZ+0x88], R6 ;  /* 0x000088060000a5a7 */ /* 0x000ea400080410ff */
[----:B--2---:R-:W-:Y:S05]  /*8d70*/  @!P2 BRA `(.L_x_166) ;  /* 0xfffffffc00f0a947 */ /* 0x004fea000383ffff */
[----:B------:R-:W-:Y:S05]  /*8d80*/  BRA `(.L_x_77) ;  /* 0xffffffbc00607947 */ /* 0x000fea000383ffff */
.L_x_81:
[----:B------:R-:W-:Y:S07]  /*8d90*/  MOV R0, UR21 ;  /* 0x0000001500007c02 */ /* 0x000fee0008000f00 */
.L_x_167:
[----:B-1----:R1:W2:Y:S02]  /*8da0*/  SYNCS.PHASECHK.TRANS64.TRYWAIT P0, [R0+URZ+0x60], R9 ;  /* 0x00006009000075a7 */ /* 0x0022a400080011ff */
[----:B--2---:R-:W-:Y:S05]  /*8db0*/  @!P0 NANOSLEEP.SYNCS 0x989680 ;  /* 0x009896800000895d */ /* 0x004fea0003900000 */
[----:B------:R-:W2:Y:S02]  /*8dc0*/  @!P0 SYNCS.PHASECHK.TRANS64 P0, [R0+URZ+0x60], R9 ;  /* 0x00006009000085a7 */ /* 0x000ea400080010ff */
[----:B--2---:R-:W-:Y:S05]  /*8dd0*/  @!P0 BRA `(.L_x_167) ;  /* 0xfffffffc00f08947 */ /* 0x004fea000383ffff */
[----:B------:R-:W-:Y:S05]  /*8de0*/  BRA `(.L_x_168) ;  /* 0xffffffbc00bc7947 */ /* 0x000fea000383ffff */
.L_x_82:
[----:B------:R-:W-:Y:S07]  /*8df0*/  MOV R0, UR21 ;  /* 0x0000001500007c02 */ /* 0x000fee0008000f00 */
.L_x_169:
[----:B-1----:R1:W2:Y:S02]  /*8e00*/  SYNCS.PHASECHK.TRANS64.TRYWAIT P0, [R0+URZ+0x68], R9 ;  /* 0x00006809000075a7 */ /* 0x0022a400080011ff */
[----:B--2---:R-:W-:Y:S05]  /*8e10*/  @!P0 NANOSLEEP.SYNCS 0x989680 ;  /* 0x009896800000895d */ /* 0x004fea0003900000 */
[----:B------:R-:W2:Y:S02]  /*8e20*/  @!P0 SYNCS.PHASECHK.TRANS64 P0, [R0+URZ+0x68], R9 ;  /* 0x00006809000085a7 */ /* 0x000ea400080010ff */
[----:B--2---:R-:W-:Y:S05]  /*8e30*/  @!P0 BRA `(.L_x_169) ;  /* 0xfffffffc00f08947 */ /* 0x004fea000383ffff */
[----:B------:R-:W-:Y:S05]  /*8e40*/  BRA `(.L_x_170) ;  /* 0xffffffbc00f87947 */ /* 0x000fea000383ffff */
.L_x_83:
[----:B------:R-:W-:Y:S07]  /*8e50*/  MOV R0, UR21 ;  /* 0x0000001500007c02 */ /* 0x000fee0008000f00 */
.L_x_171:
[----:B-1----:R1:W2:Y:S02]  /*8e60*/  SYNCS.PHASECHK.TRANS64.TRYWAIT P0, [R0+URZ+0x70], R9 ;  /* 0x00007009000075a7 */ /* 0x0022a400080011ff */
[----:B--2---:R-:W-:Y:S05]  /*8e70*/  @!P0 NANOSLEEP.SYNCS 0x989680 ;  /* 0x009896800000895d */ /* 0x004fea0003900000 */
[----:B------:R-:W2:Y:S02]  /*8e80*/  @!P0 SYNCS.PHASECHK.TRANS64 P0, [R0+URZ+0x70], R9 ;  /* 0x00007009000085a7 */ /* 0x000ea400080010ff */
[----:B--2---:R-:W-:Y:S05]  /*8e90*/  @!P0 BRA `(.L_x_171) ;  /* 0xfffffffc00f08947 */ /* 0x004fea000383ffff */
[----:B------:R-:W-:Y:S05]  /*8ea0*/  BRA `(.L_x_172) ;  /* 0xffffffc000407947 */ /* 0x000fea000383ffff */
.L_x_84:
[----:B------:R-:W-:Y:S07]  /*8eb0*/  MOV R0, UR21 ;  /* 0x0000001500007c02 */ /* 0x000fee0008000f00 */
.L_x_173:
[----:B-1----:R1:W2:Y:S02]  /*8ec0*/  SYNCS.PHASECHK.TRANS64.TRYWAIT P0, [R0+URZ+0x78], R9 ;  /* 0x00007809000075a7 */ /* 0x0022a400080011ff */
[----:B--2---:R-:W-:Y:S05]  /*8ed0*/  @!P0 NANOSLEEP.SYNCS 0x989680 ;  /* 0x009896800000895d */ /* 0x004fea0003900000 */
[----:B------:R-:W2:Y:S02]  /*8ee0*/  @!P0 SYNCS.PHASECHK.TRANS64 P0, [R0+URZ+0x78], R9 ;  /* 0x00007809000085a7 */ /* 0x000ea400080010ff */
[----:B--2---:R-:W-:Y:S05]  /*8ef0*/  @!P0 BRA `(.L_x_173) ;  /* 0xfffffffc00f08947 */ /* 0x004fea000383ffff */
[----:B------:R-:W-:Y:S05]  /*8f00*/  BRA `(.L_x_174) ;  /* 0xffffffc000847947 */ /* 0x000fea000383ffff */
.L_x_86:
[----:B------:R-:W-:-:S07]  /*8f10*/  MOV R0, UR21 ;  /* 0x0000001500007c02 */ /* 0x000fce0008000f00 */
.L_x_175:
[----:B-1----:R1:W3:Y:S02]  /*8f20*/  SYNCS.PHASECHK.TRANS64.TRYWAIT P0, [R0+URZ+0x60], R2 ;  /* 0x00006002000075a7 */ /* 0x0022e400080011ff */
[----:B---3--:R-:W-:Y:S05]  /*8f30*/  @!P0 NANOSLEEP.SYNCS 0x989680 ;  /* 0x009896800000895d */ /* 0x008fea0003900000 */
[----:B------:R-:W3:Y:S02]  /*8f40*/  @!P0 SYNCS.PHASECHK.TRANS64 P0, [R0+URZ+0x60], R2 ;  /* 0x00006002000085a7 */ /* 0x000ee400080010ff */
[----:B---3--:R-:W-:Y:S05]  /*8f50*/  @!P0 BRA `(.L_x_175) ;  /* 0xfffffffc00f08947 */ /* 0x008fea000383ffff */
[----:B------:R-:W-:Y:S05]  /*8f60*/  BRA `(.L_x_176) ;  /* 0xffffffc000f87947 */ /* 0x000fea000383ffff */
.L_x_87:
[----:B-1----:R-:W-:-:S07]  /*8f70*/  MOV R0, UR21 ;  /* 0x0000001500007c02 */ /* 0x002fce0008000f00 */
.L_x_177:
[----:B-1----:R1:W3:Y:S02]  /*8f80*/  SYNCS.PHASECHK.TRANS64.TRYWAIT P0, [R0+URZ+0x68], R2 ;  /* 0x00006802000075a7 */ /* 0x0022e400080011ff */
[----:B---3--:R-:W-:Y:S05]  /*8f90*/  @!P0 NANOSLEEP.SYNCS 0x989680 ;  /* 0x009896800000895d */ /* 0x008fea0003900000 */
[----:B------:R-:W3:Y:S02]  /*8fa0*/  @!P0 SYNCS.PHASECHK.TRANS64 P0, [R0+URZ+0x68], R2 ;  /* 0x00006802000085a7 */ /* 0x000ee400080010ff */
[----:B---3--:R-:W-:Y:S05]  /*8fb0*/  @!P0 BRA `(.L_x_177) ;  /* 0xfffffffc00f08947 */ /* 0x008fea000383ffff */
[----:B------:R-:W-:Y:S05]  /*8fc0*/  BRA `(.L_x_178) ;  /* 0xffffffc000e87947 */ /* 0x000fea000383ffff */
.L_x_88:
[----:B-1----:R-:W-:-:S07]  /*8fd0*/  MOV R0, UR21 ;  /* 0x0000001500007c02 */ /* 0x002fce0008000f00 */
.L_x_179:
[----:B-1----:R1:W3:Y:S02]  /*8fe0*/  SYNCS.PHASECHK.TRANS64.TRYWAIT P0, [R0+URZ+0x70], R2 ;  /* 0x00007002000075a7 */ /* 0x0022e400080011ff */
[----:B---3--:R-:W-:Y:S05]  /*8ff0*/  @!P0 NANOSLEEP.SYNCS 0x989680 ;  /* 0x009896800000895d */ /* 0x008fea0003900000 */
[----:B------:R-:W3:Y:S02]  /*9000*/  @!P0 SYNCS.PHASECHK.TRANS64 P0, [R0+URZ+0x70], R2 ;  /* 0x00007002000085a7 */ /* 0x000ee400080010ff */
[----:B---3--:R-:W-:Y:S05]  /*9010*/  @!P0 BRA `(.L_x_179) ;  /* 0xfffffffc00f08947 */ /* 0x008fea000383ffff */
[----:B------:R-:W-:Y:S05]  /*9020*/  BRA `(.L_x_180) ;  /* 0xffffffc000d87947 */ /* 0x000fea000383ffff */
.L_x_90:
[----:B-1----:R1:W2:Y:S02]  /*9030*/  SYNCS.PHASECHK.TRANS64.TRYWAIT P0, [R3+URZ+0x90], R0 ;  /* 0x00009000030075a7 */ /* 0x0022a400080011ff */
[----:B--2---:R-:W-:Y:S05]  /*9040*/  @!P0 NANOSLEEP.SYNCS 0x989680 ;  /* 0x009896800000895d */ /* 0x004fea0003900000 */
[----:B------:R-:W2:Y:S02]  /*9050*/  @!P0 SYNCS.PHASECHK.TRANS64 P0, [R3+URZ+0x90], R0 ;  /* 0x00009000030085a7 */ /* 0x000ea400080010ff */
[----:B--2---:R-:W-:Y:S05]  /*9060*/  @!P0 BRA `(.L_x_90) ;  /* 0xfffffffc00f08947 */ /* 0x004fea000383ffff */
[----:B------:R-:W-:Y:S05]  /*9070*/  BRA `(.L_x_181) ;  /* 0xffffffc400ac7947 */ /* 0x000fea000383ffff */
.L_x_101:
[----:B-1----:R-:W-:Y:S04]  /*9080*/  MOV R0, UR44 ;  /* 0x0000002c00007c02 */ /* 0x002fe80008000f00 */
[----:B------:R1:W2:Y:S03]  /*9090*/  SYNCS.PHASECHK.TRANS64.TRYWAIT P1, [R0+URZ+0x40], R3 ;  /* 0x00004003000075a7 */ /* 0x0002a600080211ff */
[----:B--2---:R-:W-:Y:S05]  /*90a0*/  @!P1 NANOSLEEP.SYNCS 0x989680 ;  /* 0x009896800000995d */ /* 0x004fea0003900000 */
[----:B------:R-:W2:Y:S02]  /*90b0*/  @!P1 SYNCS.PHASECHK.TRANS64 P1, [R0+URZ+0x40], R3 ;  /* 0x00004003000095a7 */ /* 0x000ea400080210ff */
[----:B--2---:R-:W-:Y:S05]  /*90c0*/  @!P1 BRA `(.L_x_101) ;  /* 0xfffffffc00ec9947 */ /* 0x004fea000383ffff */
[----:B------:R-:W-:Y:S05]  /*90d0*/  BRA `(.L_x_100) ;  /* 0xffffffd4004c7947 */ /* 0x000fea000383ffff */
.L_x_103:
[----:B-1----:R1:W3:Y:S02]  /*90e0*/  SYNCS.PHASECHK.TRANS64.TRYWAIT P0, [R72+URZ+0xb0], R2 ;  /* 0x0000b002480075a7 */ /* 0x0022e400080011ff */
[----:B---3--:R-:W-:Y:S05]  /*90f0*/  @!P0 NANOSLEEP.SYNCS 0x989680 ;  /* 0x009896800000895d */ /* 0x008fea0003900000 */
[----:B------:R-:W3:Y:S02]  /*9100*/  @!P0 SYNCS.PHASECHK.TRANS64 P0, [R72+URZ+0xb0], R2 ;  /* 0x0000b002480085a7 */ /* 0x000ee400080010ff */
[----:B---3--:R-:W-:Y:S05]  /*9110*/  @!P0 BRA `(.L_x_103) ;  /* 0xfffffffc00f08947 */ /* 0x008fea000383ffff */
[----:B------:R-:W-:Y:S05]  /*9120*/  BRA `(.L_x_102) ;  /* 0xffffffd400787947 */ /* 0x000fea000383ffff */
.L_x_112:
[----:B-1----:R1:W2:Y:S02]  /*9130*/  SYNCS.PHASECHK.TRANS64.TRYWAIT P0, [R2+URZ+0x40], R0 ;  /* 0x00004000020075a7 */ /* 0x0022a400080011ff */
[----:B--2---:R-:W-:Y:S05]  /*9140*/  @!P0 NANOSLEEP.SYNCS 0x989680 ;  /* 0x009896800000895d */ /* 0x004fea0003900000 */
[----:B------:R-:W2:Y:S02]  /*9150*/  @!P0 SYNCS.PHASECHK.TRANS64 P0, [R2+URZ+0x40], R0 ;  /* 0x00004000020085a7 */ /* 0x000ea400080010ff */
[----:B--2---:R-:W-:Y:S05]  /*9160*/  @!P0 BRA `(.L_x_112) ;  /* 0xfffffffc00f08947 */ /* 0x004fea000383ffff */
[----:B------:R-:W-:Y:S05]  /*9170*/  BRA `(.L_x_111) ;  /* 0xffffffdc001c7947 */ /* 0x000fea000383ffff */
.L_x_120:
[----:B-1----:R1:W2:Y:S02]  /*9180*/  SYNCS.PHASECHK.TRANS64.TRYWAIT P0, [R0+URZ+0x40], R5 ;  /* 0x00004005000075a7 */ /* 0x0022a400080011ff */
[----:B--2---:R-:W-:Y:S05]  /*9190*/  @!P0 NANOSLEEP.SYNCS 0x989680 ;  /* 0x009896800000895d */ /* 0x004fea0003900000 */
[----:B------:R-:W2:Y:S02]  /*91a0*/  @!P0 SYNCS.PHASECHK.TRANS64 P0, [R0+URZ+0x40], R5 ;  /* 0x00004005000085a7 */ /* 0x000ea400080010ff */
[----:B--2---:R-:W-:Y:S05]  /*91b0*/  @!P0 BRA `(.L_x_120) ;  /* 0xfffffffc00f08947 */ /* 0x004fea000383ffff */
[----:B------:R-:W-:Y:S05]  /*91c0*/  BRA `(.L_x_119) ;  /* 0xffffffe000e47947 */ /* 0x000fea000383ffff */
.L_x_128:
[----:B--2---:R2:W3:Y:S02]  /*91d0*/  SYNCS.PHASECHK.TRANS64.TRYWAIT P0, [R2+URZ+0x40], R0 ;  /* 0x00004000020075a7 */ /* 0x0044e400080011ff */
[----:B---3--:R-:W-:Y:S05]  /*91e0*/  @!P0 NANOSLEEP.SYNCS 0x989680 ;  /* 0x009896800000895d */ /* 0x008fea0003900000 */
[----:B------:R-:W3:Y:S02]  /*91f0*/  @!P0 SYNCS.PHASECHK.TRANS64 P0, [R2+URZ+0x40], R0 ;  /* 0x00004000020085a7 */ /* 0x000ee400080010ff */
[----:B---3--:R-:W-:Y:S05]  /*9200*/  @!P0 BRA `(.L_x_128) ;  /* 0xfffffffc00f08947 */ /* 0x008fea000383ffff */
[----:B------:R-:W-:Y:S05]  /*9210*/  BRA `(.L_x_127) ;  /* 0xffffffe800ac7947 */ /* 0x000fea000383ffff */
        .weak           $__internal_0_$__cuda_sm10x_tcgen05_guardrail_trap_col_being_dealloced_not_returned_by_alloc
        .type           $__internal_0_$__cuda_sm10x_tcgen05_guardrail_trap_col_being_dealloced_not_returned_by_alloc,@function
        .size           $__internal_0_$__cuda_sm10x_tcgen05_guardrail_trap_col_being_dealloced_not_returned_by_alloc,($__internal_1_$__cuda_sm10x_tcgen05_guardrail_trap_phase_invalid_during_alloc - $__internal_0_$__cuda_sm10x_tcgen05_guardrail_trap_col_being_dealloced_not_returned_by_alloc)
$__internal_0_$__cuda_sm10x_tcgen05_guardrail_trap_col_being_dealloced_not_returned_by_alloc:
[----:B------:R-:W-:Y:S05]  /*9220*/  BPT.TRAP 0x1 ;  /* 0x000000040000795c */ /* 0x000fea0000300000 */
[----:B------:R-:W-:-:S04]  /*9230*/  HFMA2 R3, -RZ, RZ, 0, 0 ;  /* 0x00000000ff037431 */ /* 0x000fc800000001ff */
[----:B------:R-:W-:Y:S05]  /*9240*/  RET.REL.NODEC R2 `(_ZN7cutlass13device_kernelINS_4gemm6kernel13GemmUniversalIN4cute5tupleIJiiiiEEENS1_10collective13CollectiveMmaINS1_35MainloopSm100TmaUmmaWarpSpecializedILi4ELi2ELi4ENS5_IJNS4_1CILi1EEENSA_ILi8EEESB_EEEEENS5_IJNSA_ILi64EEENSA_ILi128EEESF_EEEfNS5_IJlSB_lEEEfSI_NS4_8TiledMMAINS4_8MMA_AtomIJNS4_17SM100_MMA_TF32_SSINS_10tfloat32_tESM_fLi64ELi128ELNS4_4UMMA5MajorE0ELSO_0ELNSN_7ScaleInE0ELSP_0EEEEEENS4_6LayoutINS5_IJSB_SB_SB_EEENS5_IJNSA_ILi0EEESU_SU_EEEEENS5_IJNS4_10UnderscoreESX_SX_EEEEENS4_23SM90_TMA_LOAD_MULTICASTENS4_14ComposedLayoutINS4_7SwizzleILi3ELi4ELi3EEENS4_18smem_ptr_flag_bitsILi32EEENSS_INS5_IJSC_NSA_ILi32EEEEEENS5_IJS16_SB_EEEEEEEvNS4_8identityENS4_13SM90_TMA_LOADES1A_vS1B_EENS_8epilogue10collective18CollectiveEpilogueINS1E_23Sm100TmaWarpSpecializedILi4ELi2ELi16ELb1ELb0EEEJSH_NS5_IJNSS_ISF_SB_EENSS_IS16_SB_EEEEEfSI_fSI_NS1E_6fusion15FusionCallbacksIS1I_NS1M_17LinearCombinationIffffLNS_15FloatRoundStyleE2EEESH_S1L_JEEENS4_5SM1004TMEM4LOAD26SM100_TMEM_LOAD_16dp128b8xES1C_S1A_NS4_17SM75_U32x4_LDSM_NENS4_14SM90_TMA_STOREES1A_NS4_17SM90_U32x4_STSM_NENS4_39AutoVectorizingCopyWithAssumedAlignmentILi128EEEEEEvvEEEEvNT_6ParamsE) ;  /* 0xffffff6c026c7950 */ /* 0x000fea0003c3ffff */
        .weak           $__internal_1_$__cuda_sm10x_tcgen05_guardrail_trap_phase_invalid_during_alloc
        .type           $__internal_1_$__cuda_sm10x_tcgen05_guardrail_trap_phase_invalid_during_alloc,@function
        .size           $__internal_1_$__cuda_sm10x_tcgen05_guardrail_trap_phase_invalid_during_alloc,($__internal_2_$__cuda_sm10x_tcgen05_guardrail_trap_unallocated_columns_being_dealloced - $__internal_1_$__cuda_sm10x_tcgen05_guardrail_trap_phase_invalid_during_alloc)
$__internal_1_$__cuda_sm10x_tcgen05_guardrail_trap_phase_invalid_during_alloc:
[----:B------:R-:W-:Y:S05]  /*9250*/  BPT.TRAP 0x1 ;  /* 0x000000040000795c */ /* 0x000fea0000300000 */
[----:B------:R-:W-:-:S04]  /*9260*/  MOV R5, 0x0 ;  /* 0x0000000000057802 */ /* 0x000fc80000000f00 */
[----:B------:R-:W-:Y:S05]  /*9270*/  RET.REL.NODEC R4 `(_ZN7cutlass13device_kernelINS_4gemm6kernel13GemmUniversalIN4cute5tupleIJiiiiEEENS1_10collective13CollectiveMmaINS1_35MainloopSm100TmaUmmaWarpSpecializedILi4ELi2ELi4ENS5_IJNS4_1CILi1EEENSA_ILi8EEESB_EEEEENS5_IJNSA_ILi64EEENSA_ILi128EEESF_EEEfNS5_IJlSB_lEEEfSI_NS4_8TiledMMAINS4_8MMA_AtomIJNS4_17SM100_MMA_TF32_SSINS_10tfloat32_tESM_fLi64ELi128ELNS4_4UMMA5MajorE0ELSO_0ELNSN_7ScaleInE0ELSP_0EEEEEENS4_6LayoutINS5_IJSB_SB_SB_EEENS5_IJNSA_ILi0EEESU_SU_EEEEENS5_IJNS4_10UnderscoreESX_SX_EEEEENS4_23SM90_TMA_LOAD_MULTICASTENS4_14ComposedLayoutINS4_7SwizzleILi3ELi4ELi3EEENS4_18smem_ptr_flag_bitsILi32EEENSS_INS5_IJSC_NSA_ILi32EEEEEENS5_IJS16_SB_EEEEEEEvNS4_8identityENS4_13SM90_TMA_LOADES1A_vS1B_EENS_8epilogue10collective18CollectiveEpilogueINS1E_23Sm100TmaWarpSpecializedILi4ELi2ELi16ELb1ELb0EEEJSH_NS5_IJNSS_ISF_SB_EENSS_IS16_SB_EEEEEfSI_fSI_NS1E_6fusion15FusionCallbacksIS1I_NS1M_17LinearCombinationIffffLNS_15FloatRoundStyleE2EEESH_S1L_JEEENS4_5SM1004TMEM4LOAD26SM100_TMEM_LOAD_16dp128b8xES1C_S1A_NS4_17SM75_U32x4_LDSM_NENS4_14SM90_TMA_STOREES1A_NS4_17SM90_U32x4_STSM_NENS4_39AutoVectorizingCopyWithAssumedAlignmentILi128EEEEEEvvEEEEvNT_6ParamsE) ;  /* 0xffffff6c04607950 */ /* 0x000fea0003c3ffff */
        .weak           $__internal_2_$__cuda_sm10x_tcgen05_guardrail_trap_unallocated_columns_being_dealloced
        .type           $__internal_2_$__cuda_sm10x_tcgen05_guardrail_trap_unallocated_columns_being_dealloced,@function
        .size           $__internal_2_$__cuda_sm10x_tcgen05_guardrail_trap_unallocated_columns_being_dealloced,(.L_x_183 - $__internal_2_$__cuda_sm10x_tcgen05_guardrail_trap_unallocated_columns_being_dealloced)
$__internal_2_$__cuda_sm10x_tcgen05_guardrail_trap_unallocated_columns_being_dealloced:
[----:B------:R-:W-:Y:S05]  /*9280*/  BPT.TRAP 0x1 ;  /* 0x000000040000795c */ /* 0x000fea0000300000 */
[----:B------:R-:W-:-:S04]  /*9290*/  HFMA2 R3, -RZ, RZ, 0, 0 ;  /* 0x00000000ff037431 */ /* 0x000fc800000001ff */
[----:B------:R-:W-:Y:S05]  /*92a0*/  RET.REL.NODEC R2 `(_ZN7cutlass13device_kernelINS_4gemm6kernel13GemmUniversalIN4cute5tupleIJiiiiEEENS1_10collective13CollectiveMmaINS1_35MainloopSm100TmaUmmaWarpSpecializedILi4ELi2ELi4ENS5_IJNS4_1CILi1EEENSA_ILi8EEESB_EEEEENS5_IJNSA_ILi64EEENSA_ILi128EEESF_EEEfNS5_IJlSB_lEEEfSI_NS4_8TiledMMAINS4_8MMA_AtomIJNS4_17SM100_MMA_TF32_SSINS_10tfloat32_tESM_fLi64ELi128ELNS4_4UMMA5MajorE0ELSO_0ELNSN_7ScaleInE0ELSP_0EEEEEENS4_6LayoutINS5_IJSB_SB_SB_EEENS5_IJNSA_ILi0EEESU_SU_EEEEENS5_IJNS4_10UnderscoreESX_SX_EEEEENS4_23SM90_TMA_LOAD_MULTICASTENS4_14ComposedLayoutINS4_7SwizzleILi3ELi4ELi3EEENS4_18smem_ptr_flag_bitsILi32EEENSS_INS5_IJSC_NSA_ILi32EEEEEENS5_IJS16_SB_EEEEEEEvNS4_8identityENS4_13SM90_TMA_LOADES1A_vS1B_EENS_8epilogue10collective18CollectiveEpilogueINS1E_23Sm100TmaWarpSpecializedILi4ELi2ELi16ELb1ELb0EEEJSH_NS5_IJNSS_ISF_SB_EENSS_IS16_SB_EEEEEfSI_fSI_NS1E_6fusion15FusionCallbacksIS1I_NS1M_17LinearCombinationIffffLNS_15FloatRoundStyleE2EEESH_S1L_JEEENS4_5SM1004TMEM4LOAD26SM100_TMEM_LOAD_16dp128b8xES1C_S1A_NS4_17SM75_U32x4_LDSM_NENS4_14SM90_TMA_STOREES1A_NS4_17SM90_U32x4_STSM_NENS4_39AutoVectorizingCopyWithAssumedAlignmentILi128EEEEEEvvEEEEvNT_6ParamsE) ;  /* 0xffffff6c02547950 */ /* 0x000fea0003c3ffff */
.L_x_182:
[----:B------:R-:W-:-:S00]  /*92b0*/  BRA `(.L_x_182) ;  /* 0xfffffffc00fc7947 */ /* 0x000fc0000383ffff */
[----:B------:R-:W-:-:S00]  /*92c0*/  NOP ;  /* 0x0000000000007918 */ /* 0x000fc00000000000 */
        /* <DEDUP_REMOVED lines=11> */
.L_x_183:


//--------------------- .nv.global.init           --------------------------
	.section	.nv.global.init,"aw",@progbits
.nv.global.init:
	.type		$str$27,@object
	.size		$str$27,($str$28 - $str$27)
$str$27:
        /*0000*/ 	.byte	0x28, 0x61, 0x64, 0x64, 0x72, 0x65, 0x73, 0x73, 0x20, 0x26, 0x20, 0x6d, 0x61, 0x73, 0x6b, 0x29
        /*0010*/ 	.byte	0x20, 0x3d, 0x3d, 0x20, 0x30, 0x00
	.type		$str$28,@object
	.size		$str$28,($str$26 - $str$28)
$str$28:
        /*0016*/ 	.byte	0x2f, 0x74, 0x6d, 0x70, 0x2f, 0x63, 0x75, 0x74, 0x6c, 0x61, 0x73, 0x73, 0x5f, 0x73, 0x77, 0x65
        /*0026*/ 	.byte	0x65, 0x70, 0x5f, 0x73, 0x72, 0x63, 0x2f, 0x69, 0x6e, 0x63, 0x6c, 0x75, 0x64, 0x65, 0x2f, 0x63
        /*0036*/ 	.byte	0x75, 0x74, 0x65, 0x2f, 0x70, 0x6f, 0x69, 0x6e, 0x74, 0x65, 0x72, 0x5f, 0x66, 0x6c, 0x61, 0x67
        /*0046*/ 	.byte	0x67, 0x65, 0x64, 0x2e, 0x68, 0x70, 0x70, 0x00
	.type		$str$26,@object
	.size		$str$26,($str$25 - $str$26)
$str$26:
        /*004e*/ 	.byte	0x2f, 0x74, 0x6d, 0x70, 0x2f, 0x63, 0x75, 0x74, 0x6c, 0x61, 0x73, 0x73, 0x5f, 0x73, 0x77, 0x65
        /*005e*/ 	.byte	0x65, 0x70, 0x5f, 0x73, 0x72, 0x63, 0x2f, 0x69, 0x6e, 0x63, 0x6c, 0x75, 0x64, 0x65, 0x2f, 0x63
        /*006e*/ 	.byte	0x75, 0x74, 0x65, 0x2f, 0x61, 0x74, 0x6f, 0x6d, 0x2f, 0x63, 0x6f, 0x70, 0x79, 0x5f, 0x74, 0x72
        /*007e*/ 	.byte	0x61, 0x69, 0x74, 0x73, 0x5f, 0x73, 0x6d, 0x31, 0x30, 0x30, 0x2e, 0x68, 0x70, 0x70, 0x00
	.type		$str$25,@object
	.size		$str$25,(__unnamed_1 - $str$25)
$str$25:
        /*008d*/ 	.byte	0x28, 0x28, 0x75, 0x69, 0x6e, 0x74, 0x33, 0x32, 0x5f, 0x74, 0x28, 0x74, 0x68, 0x72, 0x65, 0x61
        /*009d*/ 	.byte	0x64, 0x49, 0x64, 0x78, 0x2e, 0x78, 0x29, 0x20, 0x2f, 0x20, 0x33, 0x32, 0x29, 0x20, 0x25, 0x20
        /*00ad*/ 	.byte	0x34, 0x29, 0x20, 0x3d, 0x3d, 0x20, 0x28, 0x28, 0x28, 0x74, 0x6d, 0x65, 0x6d, 0x5f, 0x61, 0x64
        /*00bd*/ 	.byte	0x64, 0x72, 0x20, 0x3e, 0x3e, 0x20, 0x31, 0x36, 0x29, 0x20, 0x2f, 0x20, 0x33, 0x32, 0x29, 0x20
        /*00cd*/ 	.byte	0x25, 0x20, 0x34, 0x29, 0x00
	.type		__unnamed_1,@object
	.size		__unnamed_1,(__unnamed_2 - __unnamed_1)
__unnamed_1:
        /*00d2*/ 	.byte	0x61, 0x75, 0x74, 0x6f, 0x20, 0x63, 0x75, 0x74, 0x65, 0x3a, 0x3a, 0x61, 0x73, 0x5f, 0x70, 0x6f
        /* <DEDUP_REMOVED lines=23> */
        /*0252*/ 	.byte	0x3c, 0x32, 0x30, 0x34, 0x38, 0x3e, 0x3e, 0x3e, 0x3e, 0x5d, 0x00
	.type		__unnamed_2,@object
	.size		__unnamed_2,(.L_2 - __unnamed_2)
__unnamed_2:
        /* <DEDUP_REMOVED lines=45> */
        /*052d*/ 	.byte	0x3e, 0x3e, 0x3e, 0x5d, 0x00
.L_2:


//--------------------- .nv.shared._ZN7cutlass13device_kernelINS_4gemm6kernel13GemmUniversalIN4cute5tupleIJiiiiEEENS1_10collective13CollectiveMmaINS1_35MainloopSm100TmaUmmaWarpSpecializedILi4ELi2ELi4ENS5_IJNS4_1CILi1EEENSA_ILi8EEESB_EEEEENS5_IJNSA_ILi64EEENSA_ILi128EEESF_EEEfNS5_IJlSB_lEEEfSI_NS4_8TiledMMAINS4_8MMA_AtomIJNS4_17SM100_MMA_TF32_SSINS_10tfloat32_tESM_fLi64ELi128ELNS4_4UMMA5MajorE0ELSO_0ELNSN_7ScaleInE0ELSP_0EEEEEENS4_6LayoutINS5_IJSB_SB_SB_EEENS5_IJNSA_ILi0EEESU_SU_EEEEENS5_IJNS4_10UnderscoreESX_SX_EEEEENS4_23SM90_TMA_LOAD_MULTICASTENS4_14ComposedLayoutINS4_7SwizzleILi3ELi4ELi3EEENS4_18smem_ptr_flag_bitsILi32EEENSS_INS5_IJSC_NSA_ILi32EEEEEENS5_IJS16_SB_EEEEEEEvNS4_8identityENS4_13SM90_TMA_LOADES1A_vS1B_EENS_8epilogue10collective18CollectiveEpilogueINS1E_23Sm100TmaWarpSpecializedILi4ELi2ELi16ELb1ELb0EEEJSH_NS5_IJNSS_ISF_SB_EENSS_IS16_SB_EEEEEfSI_fSI_NS1E_6fusion15FusionCallbacksIS1I_NS1M_17LinearCombinationIffffLNS_15FloatRoundStyleE2EEESH_S1L_JEEENS4_5SM1004TMEM4LOAD26SM100_TMEM_LOAD_16dp128b8xES1C_S1A_NS4_17SM75_U32x4_LDSM_NENS4_14SM90_TMA_STOREES1A_NS4_17SM90_U32x4_STSM_NENS4_39AutoVectorizingCopyWithAssumedAlignmentILi128EEEEEEvvEEEEvNT_6ParamsE --------------------------
	.section	.nv.shared._ZN7cutlass13device_kernelINS_4gemm6kernel13GemmUniversalIN4cute5tupleIJiiiiEEENS1_10collective13CollectiveMmaINS1_35MainloopSm100TmaUmmaWarpSpecializedILi4ELi2ELi4ENS5_IJNS4_1CILi1EEENSA_ILi8EEESB_EEEEENS5_IJNSA_ILi64EEENSA_ILi128EEESF_EEEfNS5_IJlSB_lEEEfSI_NS4_8TiledMMAINS4_8MMA_AtomIJNS4_17SM100_MMA_TF32_SSINS_10tfloat32_tESM_fLi64ELi128ELNS4_4UMMA5MajorE0ELSO_0ELNSN_7ScaleInE0ELSP_0EEEEEENS4_6LayoutINS5_IJSB_SB_SB_EEENS5_IJNSA_ILi0EEESU_SU_EEEEENS5_IJNS4_10UnderscoreESX_SX_EEEEENS4_23SM90_TMA_LOAD_MULTICASTENS4_14ComposedLayoutINS4_7SwizzleILi3ELi4ELi3EEENS4_18smem_ptr_flag_bitsILi32EEENSS_INS5_IJSC_NSA_ILi32EEEEEENS5_IJS16_SB_EEEEEEEvNS4_8identityENS4_13SM90_TMA_LOADES1A_vS1B_EENS_8epilogue10collective18CollectiveEpilogueINS1E_23Sm100TmaWarpSpecializedILi4ELi2ELi16ELb1ELb0EEEJSH_NS5_IJNSS_ISF_SB_EENSS_IS16_SB_EEEEEfSI_fSI_NS1E_6fusion15FusionCallbacksIS1I_NS1M_17LinearCombinationIffffLNS_15FloatRoundStyleE2EEESH_S1L_JEEENS4_5SM1004TMEM4LOAD26SM100_TMEM_LOAD_16dp128b8xES1C_S1A_NS4_17SM75_U32x4_LDSM_NENS4_14SM90_TMA_STOREES1A_NS4_17SM90_U32x4_STSM_NENS4_39AutoVectorizingCopyWithAssumedAlignmentILi128EEEEEEvvEEEEvNT_6ParamsE,"aw",@nobits
	.sectionflags	@""
	.align	16
	.zero		1024


//--------------------- .nv.shared.reserved.0     --------------------------
	.section	.nv.shared.reserved.0,"aw",@nobits
	.weak		__nv_reservedSMEM_offset_0_alias
	.size		__nv_reservedSMEM_offset_0_alias, 0, 64
	.other		__nv_reservedSMEM_offset_0_alias,@"STO_CUDA_RESERVED_SHARED STV_DEFAULT"
__nv_reservedSMEM_offset_0_alias:
	.zero		0
.nv.shared.reserved.0:
	.zero		64
	.weak		__nv_reservedSMEM_tcgen05_partition
	.type		__nv_reservedSMEM_tcgen05_partition,@object
	.size		__nv_reservedSMEM_tcgen05_partition,(.L_0 - __nv_reservedSMEM_tcgen05_partition)
__nv_reservedSMEM_tcgen05_partition:
	.zero		32
.L_0:


//--------------------- .nv.global                --------------------------
	.section	.nv.global,"aw",@nobits
.nv.global:
	.type		_ZN40_INTERNAL_e5bcb35b_4_k_cu_4a03e1ac_308374cute1_E,@object
	.size		_ZN40_INTERNAL_e5bcb35b_4_k_cu_4a03e1ac_308374cute1_E,(_ZN40_INTERNAL_e5bcb35b_4_k_cu_4a03e1ac_308374cuda3std3__45__cpo6cbeginE - _ZN40_INTERNAL_e5bcb35b_4_k_cu_4a03e1ac_308374cute1_E)
_ZN40_INTERNAL_e5bcb35b_4_k_cu_4a03e1ac_308374cute1_E:
	.zero		1
	.type		_ZN40_INTERNAL_e5bcb35b_4_k_cu_4a03e1ac_308374cuda3std3__45__cpo6cbeginE,@object
	.size		_ZN40_INTERNAL_e5bcb35b_4_k_cu_4a03e1ac_308374cuda3std3__45__cpo6cbeginE,(_ZN40_INTERNAL_e5bcb35b_4_k_cu_4a03e1ac_308374cuda3std3__48in_placeE - _ZN40_INTERNAL_e5bcb35b_4_k_cu_4a03e1ac_308374cuda3std3__45__cpo6cbeginE)
_ZN40_INTERNAL_e5bcb35b_4_k_cu_4a03e1ac_308374cuda3std3__45__cpo6cbeginE:
	.zero		1
	.type		_ZN40_INTERNAL_e5bcb35b_4_k_cu_4a03e1ac_308374cuda3std3__48in_placeE,@object
	.size		_ZN40_INTERNAL_e5bcb35b_4_k_cu_4a03e1ac_308374cuda3std3__48in_placeE,(_ZN40_INTERNAL_e5bcb35b_4_k_cu_4a03e1ac_308374cuda3std6ranges3__45__cpo9iter_moveE - _ZN40_INTERNAL_e5bcb35b_4_k_cu_4a03e1ac_308374cuda3std3__48in_placeE)
_ZN40_INTERNAL_e5bcb35b_4_k_cu_4a03e1ac_308374cuda3std3__48in_placeE:
	.zero		1
	.type		_ZN40_INTERNAL_e5bcb35b_4_k_cu_4a03e1ac_308374cuda3std6ranges3__45__cpo9iter_moveE,@object
	.size		_ZN40_INTERNAL_e5bcb35b_4_k_cu_4a03e1ac_308374cuda3std6ranges3__45__cpo9iter_moveE,(_ZN40_INTERNAL_e5bcb35b_4_k_cu_4a03e1ac_308374cuda3std3__45__cpo5beginE - _ZN40_INTERNAL_e5bcb35b_4_k_cu_4a03e1ac_308374cuda3std6ranges3__45__cpo9iter_moveE)
_ZN40_INTERNAL_e5bcb35b_4_k_cu_4a03e1ac_308374cuda3std6ranges3__45__cpo9iter_moveE:
	.zero		1
	.type		_ZN40_INTERNAL_e5bcb35b_4_k_cu_4a03e1ac_308374cuda3std3__45__cpo5beginE,@object
	.size		_ZN40_INTERNAL_e5bcb35b_4_k_cu_4a03e1ac_308374cuda3std3__45__cpo5beginE,(_ZN40_INTERNAL_e5bcb35b_4_k_cu_4a03e1ac_308374cuda3std3__442_GLOBAL__N__e5bcb35b_4_k_cu_4a03e1ac_308376ignoreE - _ZN40_INTERNAL_e5bcb35b_4_k_cu_4a03e1ac_308374cuda3std3__45__cpo5beginE)
_ZN40_INTERNAL_e5bcb35b_4_k_cu_4a03e1ac_308374cuda3std3__45__cpo5beginE:
	.zero		1
	.type		_ZN40_INTERNAL_e5bcb35b_4_k_cu_4a03e1ac_308374cuda3std3__442_GLOBAL__N__e5bcb35b_4_k_cu_4a03e1ac_308376ignoreE,@object
	.size		_ZN40_INTERNAL_e5bcb35b_4_k_cu_4a03e1ac_308374cuda3std3__442_GLOBAL__N__e5bcb35b_4_k_cu_4a03e1ac_308376ignoreE,(_ZN40_INTERNAL_e5bcb35b_4_k_cu_4a03e1ac_308374cute7productE - _ZN40_INTERNAL_e5bcb35b_4_k_cu_4a03e1ac_308374cuda3std3__442_GLOBAL__N__e5bcb35b_4_k_cu_4a03e1ac_308376ignoreE)
_ZN40_INTERNAL_e5bcb35b_4_k_cu_4a03e1ac_308374cuda3std3__442_GLOBAL__N__e5bcb35b_4_k_cu_4a03e1ac_308376ignoreE:
	.zero		1
	.type		_ZN40_INTERNAL_e5bcb35b_4_k_cu_4a03e1ac_308374cute7productE,@object
	.size		_ZN40_INTERNAL_e5bcb35b_4_k_cu_4a03e1ac_308374cute7productE,(_ZN40_INTERNAL_e5bcb35b_4_k_cu_4a03e1ac_308374cuda3std3__45__cpo3endE - _ZN40_INTERNAL_e5bcb35b_4_k_cu_4a03e1ac_308374cute7productE)
_ZN40_INTERNAL_e5bcb35b_4_k_cu_4a03e1ac_308374cute7productE:
	.zero		1
	.type		_ZN40_INTERNAL_e5bcb35b_4_k_cu_4a03e1ac_308374cuda3std3__45__cpo3endE,@object
	.size		_ZN40_INTERNAL_e5bcb35b_4_k_cu_4a03e1ac_308374cuda3std3__45__cpo3endE,(_ZN40_INTERNAL_e5bcb35b_4_k_cu_4a03e1ac_308374cuda3std3__419piecewise_constructE - _ZN40_INTERNAL_e5bcb35b_4_k_cu_4a03e1ac_308374cuda3std3__45__cpo3endE)
_ZN40_INTERNAL_e5bcb35b_4_k_cu_4a03e1ac_308374cuda3std3__45__cpo3endE:
	.zero		1
	.type		_ZN40_INTERNAL_e5bcb35b_4_k_cu_4a03e1ac_308374cuda3std3__419piecewise_constructE,@object
	.size		_ZN40_INTERNAL_e5bcb35b_4_k_cu_4a03e1ac_308374cuda3std3__419piecewise_constructE,(_ZN40_INTERNAL_e5bcb35b_4_k_cu_4a03e1ac_308374cuda3std3__45__cpo4cendE - _ZN40_INTERNAL_e5bcb35b_4_k_cu_4a03e1ac_308374cuda3std3__419piecewise_constructE)
_ZN40_INTERNAL_e5bcb35b_4_k_cu_4a03e1ac_308374cuda3std3__419piecewise_constructE:
	.zero		1
	.type		_ZN40_INTERNAL_e5bcb35b_4_k_cu_4a03e1ac_308374cuda3std3__45__cpo4cendE,@object
	.size		_ZN40_INTERNAL_e5bcb35b_4_k_cu_4a03e1ac_308374cuda3std3__45__cpo4cendE,(_ZN40_INTERNAL_e5bcb35b_4_k_cu_4a03e1ac_308374cuda3std6ranges3__45__cpo4swapE - _ZN40_INTERNAL_e5bcb35b_4_k_cu_4a03e1ac_308374cuda3std3__45__cpo4cendE)
_ZN40_INTERNAL_e5bcb35b_4_k_cu_4a03e1ac_308374cuda3std3__45__cpo4cendE:
	.zero		1
	.type		_ZN40_INTERNAL_e5bcb35b_4_k_cu_4a03e1ac_308374cuda3std6ranges3__45__cpo4swapE,@object
	.size		_ZN40_INTERNAL_e5bcb35b_4_k_cu_4a03e1ac_308374cuda3std6ranges3__45__cpo4swapE,(.L_10 - _ZN40_INTERNAL_e5bcb35b_4_k_cu_4a03e1ac_308374cuda3std6ranges3__45__cpo4swapE)
_ZN40_INTERNAL_e5bcb35b_4_k_cu_4a03e1ac_308374cuda3std6ranges3__45__cpo4swapE:
	.zero		1
.L_10:


//--------------------- .nv.constant0._ZN7cutlass13device_kernelINS_4gemm6kernel13GemmUniversalIN4cute5tupleIJiiiiEEENS1_10collective13CollectiveMmaINS1_35MainloopSm100TmaUmmaWarpSpecializedILi4ELi2ELi4ENS5_IJNS4_1CILi1EEENSA_ILi8EEESB_EEEEENS5_IJNSA_ILi64EEENSA_ILi128EEESF_EEEfNS5_IJlSB_lEEEfSI_NS4_8TiledMMAINS4_8MMA_AtomIJNS4_17SM100_MMA_TF32_SSINS_10tfloat32_tESM_fLi64ELi128ELNS4_4UMMA5MajorE0ELSO_0ELNSN_7ScaleInE0ELSP_0EEEEEENS4_6LayoutINS5_IJSB_SB_SB_EEENS5_IJNSA_ILi0EEESU_SU_EEEEENS5_IJNS4_10UnderscoreESX_SX_EEEEENS4_23SM90_TMA_LOAD_MULTICASTENS4_14ComposedLayoutINS4_7SwizzleILi3ELi4ELi3EEENS4_18smem_ptr_flag_bitsILi32EEENSS_INS5_IJSC_NSA_ILi32EEEEEENS5_IJS16_SB_EEEEEEEvNS4_8identityENS4_13SM90_TMA_LOADES1A_vS1B_EENS_8epilogue10collective18CollectiveEpilogueINS1E_23Sm100TmaWarpSpecializedILi4ELi2ELi16ELb1ELb0EEEJSH_NS5_IJNSS_ISF_SB_EENSS_IS16_SB_EEEEEfSI_fSI_NS1E_6fusion15FusionCallbacksIS1I_NS1M_17LinearCombinationIffffLNS_15FloatRoundStyleE2EEESH_S1L_JEEENS4_5SM1004TMEM4LOAD26SM100_TMEM_LOAD_16dp128b8xES1C_S1A_NS4_17SM75_U32x4_LDSM_NENS4_14SM90_TMA_STOREES1A_NS4_17SM90_U32x4_STSM_NENS4_39AutoVectorizingCopyWithAssumedAlignmentILi128EEEEEEvvEEEEvNT_6ParamsE --------------------------
	.section	.nv.constant0._ZN7cutlass13device_kernelINS_4gemm6kernel13GemmUniversalIN4cute5tupleIJiiiiEEENS1_10collective13CollectiveMmaINS1_35MainloopSm100TmaUmmaWarpSpecializedILi4ELi2ELi4ENS5_IJNS4_1CILi1EEENSA_ILi8EEESB_EEEEENS5_IJNSA_ILi64EEENSA_ILi128EEESF_EEEfNS5_IJlSB_lEEEfSI_NS4_8TiledMMAINS4_8MMA_AtomIJNS4_17SM100_MMA_TF32_SSINS_10tfloat32_tESM_fLi64ELi128ELNS4_4UMMA5MajorE0ELSO_0ELNSN_7ScaleInE0ELSP_0EEEEEENS4_6LayoutINS5_IJSB_SB_SB_EEENS5_IJNSA_ILi0EEESU_SU_EEEEENS5_IJNS4_10UnderscoreESX_SX_EEEEENS4_23SM90_TMA_LOAD_MULTICASTENS4_14ComposedLayoutINS4_7SwizzleILi3ELi4ELi3EEENS4_18smem_ptr_flag_bitsILi32EEENSS_INS5_IJSC_NSA_ILi32EEEEEENS5_IJS16_SB_EEEEEEEvNS4_8identityENS4_13SM90_TMA_LOADES1A_vS1B_EENS_8epilogue10collective18CollectiveEpilogueINS1E_23Sm100TmaWarpSpecializedILi4ELi2ELi16ELb1ELb0EEEJSH_NS5_IJNSS_ISF_SB_EENSS_IS16_SB_EEEEEfSI_fSI_NS1E_6fusion15FusionCallbacksIS1I_NS1M_17LinearCombinationIffffLNS_15FloatRoundStyleE2EEESH_S1L_JEEENS4_5SM1004TMEM4LOAD26SM100_TMEM_LOAD_16dp128b8xES1C_S1A_NS4_17SM75_U32x4_LDSM_NENS4_14SM90_TMA_STOREES1A_NS4_17SM90_U32x4_STSM_NENS4_39AutoVectorizingCopyWithAssumedAlignmentILi128EEEEEEvvEEEEvNT_6ParamsE,"a",@progbits
	.sectionflags	@""
	.align	4
.nv.constant0._ZN7cutlass13device_kernelINS_4gemm6kernel13GemmUniversalIN4cute5tupleIJiiiiEEENS1_10collective13CollectiveMmaINS1_35MainloopSm100TmaUmmaWarpSpecializedILi4ELi2ELi4ENS5_IJNS4_1CILi1EEENSA_ILi8EEESB_EEEEENS5_IJNSA_ILi64EEENSA_ILi128EEESF_EEEfNS5_IJlSB_lEEEfSI_NS4_8TiledMMAINS4_8MMA_AtomIJNS4_17SM100_MMA_TF32_SSINS_10tfloat32_tESM_fLi64ELi128ELNS4_4UMMA5MajorE0ELSO_0ELNSN_7ScaleInE0ELSP_0EEEEEENS4_6LayoutINS5_IJSB_SB_SB_EEENS5_IJNSA_ILi0EEESU_SU_EEEEENS5_IJNS4_10UnderscoreESX_SX_EEEEENS4_23SM90_TMA_LOAD_MULTICASTENS4_14ComposedLayoutINS4_7SwizzleILi3ELi4ELi3EEENS4_18smem_ptr_flag_bitsILi32EEENSS_INS5_IJSC_NSA_ILi32EEEEEENS5_IJS16_SB_EEEEEEEvNS4_8identityENS4_13SM90_TMA_LOADES1A_vS1B_EENS_8epilogue10collective18CollectiveEpilogueINS1E_23Sm100TmaWarpSpecializedILi4ELi2ELi16ELb1ELb0EEEJSH_NS5_IJNSS_ISF_SB_EENSS_IS16_SB_EEEEEfSI_fSI_NS1E_6fusion15FusionCallbacksIS1I_NS1M_17LinearCombinationIffffLNS_15FloatRoundStyleE2EEESH_S1L_JEEENS4_5SM1004TMEM4LOAD26SM100_TMEM_LOAD_16dp128b8xES1C_S1A_NS4_17SM75_U32x4_LDSM_NENS4_14SM90_TMA_STOREES1A_NS4_17SM90_U32x4_STSM_NENS4_39AutoVectorizingCopyWithAssumedAlignmentILi128EEEEEEvvEEEEvNT_6ParamsE:
	.zero		2944


//--------------------- SYMBOLS --------------------------

	.type		.nv.reservedSmem.offset0,@object
	.size		.nv.reservedSmem.offset0,0x4
	.type		.nv.reservedSmem.cap,@object
	.size		.nv.reservedSmem.cap,0x4
	.type		__assertfail,@function
